	.target	sm_90a

	.elftype	@"ET_EXEC"


//--------------------- .note.nv.tkinfo           --------------------------
	.section	.note.nv.tkinfo,"",@"SHT_NOTE"
	.sectionflags	@"SHF_NOTE_NV_TKINFO"
	.tkinfo
        /*0018*/ 	.word	0x00000002
        /*0030*/ 	.string	""
        /*0030*/ 	.string	"ptxas"
        /*0030*/ 	.string	"Cuda compilation tools, release 13.0, V13.0.88"
        /*0030*/ 	.string	"Build cuda_13.0.r13.0/compiler.36424714_0"
        /*0030*/ 	.string	"-arch sm_90a -m 64 "



//--------------------- .note.nv.cuinfo           --------------------------
	.section	.note.nv.cuinfo,"",@"SHT_NOTE"
	.sectionflags	@"SHF_NOTE_NV_CUINFO"
        /*0018*/ 	.short	0x0002
        /*001a*/ 	.short	0x005a
        /*001c*/ 	.short	0x0082
	.zero		2


//--------------------- .nv.info                  --------------------------
	.section	.nv.info,"",@"SHT_CUDA_INFO"
	.align	4


	//----- nvinfo : EIATTR_REGCOUNT
	.align		4
        /*0000*/ 	.byte	0x04, 0x2f
        /*0002*/ 	.short	(.L_15 - .L_14)
	.align		4
.L_14:
        /*0004*/ 	.word	index@(_ZN7cutlass13device_kernelINS_4gemm6kernel13GemmUniversalIN4cute5tupleIJiiiiEEENS1_10collective13CollectiveMmaINS1_34MainloopSm90TmaGmmaWarpSpecializedILi7ENS5_IJNS4_1CILi2EEESB_NSA_ILi1EEEEEENS1_35KernelTmaWarpSpecializedCooperativeEEENS5_IJNSA_ILi128EEESG_NSA_ILi64EEEEEENS_6half_tENS5_IJSC_llEEESJ_SK_NS4_8TiledMMAINS4_8MMA_AtomIJNS4_4SM904GMMA26MMA_64x128x16_F32F16F16_SSILNSO_5MajorE1ELSQ_1ELNSO_7ScaleInE1ELSR_1EEEEEENS4_6LayoutINS5_IJSB_SC_SC_EEENS5_IJSC_NSA_ILi0EEESW_EEEEENS5_IJNS4_10UnderscoreESZ_SZ_EEEEENS4_23SM90_TMA_LOAD_MULTICASTENS4_14ComposedLayoutINS4_7SwizzleILi3ELi4ELi3EEENS4_18smem_ptr_flag_bitsILi16EEENSU_INS5_IJSH_NSA_ILi8EEEEEENS5_IJSC_SH_EEEEEEEvNS4_8identityES12_S1C_vS1D_EENS_8epilogue10collective6detail29Sm90TmaWarpSpecializedAdapterINS1G_15DefaultEpilogueISJ_NS5_IJlSC_lEEES1K_NS1F_6thread17LinearCombinationISJ_Li1EffLNS1L_9ScaleType4KindE0ELNS_15FloatRoundStyleE2ESJ_EENS1_15EpilogueDefaultEEEEEvvEEEEvNT_6ParamsE)
        /*0008*/ 	.word	0x000000a8


	//----- nvinfo : EIATTR_FRAME_SIZE
	.align		4
.L_15:
        /*000c*/ 	.byte	0x04, 0x11
        /*000e*/ 	.short	(.L_17 - .L_16)
	.align		4
.L_16:
        /*0010*/ 	.word	index@(_ZN7cutlass13device_kernelINS_4gemm6kernel13GemmUniversalIN4cute5tupleIJiiiiEEENS1_10collective13CollectiveMmaINS1_34MainloopSm90TmaGmmaWarpSpecializedILi7ENS5_IJNS4_1CILi2EEESB_NSA_ILi1EEEEEENS1_35KernelTmaWarpSpecializedCooperativeEEENS5_IJNSA_ILi128EEESG_NSA_ILi64EEEEEENS_6half_tENS5_IJSC_llEEESJ_SK_NS4_8TiledMMAINS4_8MMA_AtomIJNS4_4SM904GMMA26MMA_64x128x16_F32F16F16_SSILNSO_5MajorE1ELSQ_1ELNSO_7ScaleInE1ELSR_1EEEEEENS4_6LayoutINS5_IJSB_SC_SC_EEENS5_IJSC_NSA_ILi0EEESW_EEEEENS5_IJNS4_10UnderscoreESZ_SZ_EEEEENS4_23SM90_TMA_LOAD_MULTICASTENS4_14ComposedLayoutINS4_7SwizzleILi3ELi4ELi3EEENS4_18smem_ptr_flag_bitsILi16EEENSU_INS5_IJSH_NSA_ILi8EEEEEENS5_IJSC_SH_EEEEEEEvNS4_8identityES12_S1C_vS1D_EENS_8epilogue10collective6detail29Sm90TmaWarpSpecializedAdapterINS1G_15DefaultEpilogueISJ_NS5_IJlSC_lEEES1K_NS1F_6thread17LinearCombinationISJ_Li1EffLNS1L_9ScaleType4KindE0ELNS_15FloatRoundStyleE2ESJ_EENS1_15EpilogueDefaultEEEEEvvEEEEvNT_6ParamsE)
        /*0014*/ 	.word	0x00000000


	//----- nvinfo : EIATTR_MIN_STACK_SIZE
	.align		4
.L_17:
        /*0018*/ 	.byte	0x04, 0x12
        /*001a*/ 	.short	(.L_19 - .L_18)
	.align		4
.L_18:
        /*001c*/ 	.word	index@(_ZN7cutlass13device_kernelINS_4gemm6kernel13GemmUniversalIN4cute5tupleIJiiiiEEENS1_10collective13CollectiveMmaINS1_34MainloopSm90TmaGmmaWarpSpecializedILi7ENS5_IJNS4_1CILi2EEESB_NSA_ILi1EEEEEENS1_35KernelTmaWarpSpecializedCooperativeEEENS5_IJNSA_ILi128EEESG_NSA_ILi64EEEEEENS_6half_tENS5_IJSC_llEEESJ_SK_NS4_8TiledMMAINS4_8MMA_AtomIJNS4_4SM904GMMA26MMA_64x128x16_F32F16F16_SSILNSO_5MajorE1ELSQ_1ELNSO_7ScaleInE1ELSR_1EEEEEENS4_6LayoutINS5_IJSB_SC_SC_EEENS5_IJSC_NSA_ILi0EEESW_EEEEENS5_IJNS4_10UnderscoreESZ_SZ_EEEEENS4_23SM90_TMA_LOAD_MULTICASTENS4_14ComposedLayoutINS4_7SwizzleILi3ELi4ELi3EEENS4_18smem_ptr_flag_bitsILi16EEENSU_INS5_IJSH_NSA_ILi8EEEEEENS5_IJSC_SH_EEEEEEEvNS4_8identityES12_S1C_vS1D_EENS_8epilogue10collective6detail29Sm90TmaWarpSpecializedAdapterINS1G_15DefaultEpilogueISJ_NS5_IJlSC_lEEES1K_NS1F_6thread17LinearCombinationISJ_Li1EffLNS1L_9ScaleType4KindE0ELNS_15FloatRoundStyleE2ESJ_EENS1_15EpilogueDefaultEEEEEvvEEEEvNT_6ParamsE)
        /*0020*/ 	.word	0x00000000
.L_19:


//--------------------- .nv.compat                --------------------------
	.section	.nv.compat,"",@"SHT_CUDA_COMPAT_INFO"
	.align	4
        /*0000*/ 	.byte	0x02, 0x09, 0x01, 0x00, 0x02, 0x02, 0x04, 0x00, 0x02, 0x05, 0x05, 0x00, 0x03, 0x07, 0x01, 0x01
        /*0010*/ 	.byte	0x02, 0x03, 0x01, 0x00, 0x02, 0x06, 0x01, 0x00, 0x04, 0x0b, 0x08, 0x00, 0x00, 0x00, 0x00, 0x00
        /*0020*/ 	.byte	0x00, 0x00, 0x00, 0x00


//--------------------- .nv.info._ZN7cutlass13device_kernelINS_4gemm6kernel13GemmUniversalIN4cute5tupleIJiiiiEEENS1_10collective13CollectiveMmaINS1_34MainloopSm90TmaGmmaWarpSpecializedILi7ENS5_IJNS4_1CILi2EEESB_NSA_ILi1EEEEEENS1_35KernelTmaWarpSpecializedCooperativeEEENS5_IJNSA_ILi128EEESG_NSA_ILi64EEEEEENS_6half_tENS5_IJSC_llEEESJ_SK_NS4_8TiledMMAINS4_8MMA_AtomIJNS4_4SM904GMMA26MMA_64x128x16_F32F16F16_SSILNSO_5MajorE1ELSQ_1ELNSO_7ScaleInE1ELSR_1EEEEEENS4_6LayoutINS5_IJSB_SC_SC_EEENS5_IJSC_NSA_ILi0EEESW_EEEEENS5_IJNS4_10UnderscoreESZ_SZ_EEEEENS4_23SM90_TMA_LOAD_MULTICASTENS4_14ComposedLayoutINS4_7SwizzleILi3ELi4ELi3EEENS4_18smem_ptr_flag_bitsILi16EEENSU_INS5_IJSH_NSA_ILi8EEEEEENS5_IJSC_SH_EEEEEEEvNS4_8identityES12_S1C_vS1D_EENS_8epilogue10collective6detail29Sm90TmaWarpSpecializedAdapterINS1G_15DefaultEpilogueISJ_NS5_IJlSC_lEEES1K_NS1F_6thread17LinearCombinationISJ_Li1EffLNS1L_9ScaleType4KindE0ELNS_15FloatRoundStyleE2ESJ_EENS1_15EpilogueDefaultEEEEEvvEEEEvNT_6ParamsE --------------------------
	.section	.nv.info._ZN7cutlass13device_kernelINS_4gemm6kernel13GemmUniversalIN4cute5tupleIJiiiiEEENS1_10collective13CollectiveMmaINS1_34MainloopSm90TmaGmmaWarpSpecializedILi7ENS5_IJNS4_1CILi2EEESB_NSA_ILi1EEEEEENS1_35KernelTmaWarpSpecializedCooperativeEEENS5_IJNSA_ILi128EEESG_NSA_ILi64EEEEEENS_6half_tENS5_IJSC_llEEESJ_SK_NS4_8TiledMMAINS4_8MMA_AtomIJNS4_4SM904GMMA26MMA_64x128x16_F32F16F16_SSILNSO_5MajorE1ELSQ_1ELNSO_7ScaleInE1ELSR_1EEEEEENS4_6LayoutINS5_IJSB_SC_SC_EEENS5_IJSC_NSA_ILi0EEESW_EEEEENS5_IJNS4_10UnderscoreESZ_SZ_EEEEENS4_23SM90_TMA_LOAD_MULTICASTENS4_14ComposedLayoutINS4_7SwizzleILi3ELi4ELi3EEENS4_18smem_ptr_flag_bitsILi16EEENSU_INS5_IJSH_NSA_ILi8EEEEEENS5_IJSC_SH_EEEEEEEvNS4_8identityES12_S1C_vS1D_EENS_8epilogue10collective6detail29Sm90TmaWarpSpecializedAdapterINS1G_15DefaultEpilogueISJ_NS5_IJlSC_lEEES1K_NS1F_6thread17LinearCombinationISJ_Li1EffLNS1L_9ScaleType4KindE0ELNS_15FloatRoundStyleE2ESJ_EENS1_15EpilogueDefaultEEEEEvvEEEEvNT_6ParamsE,"",@"SHT_CUDA_INFO"
	.sectionflags	@""
	.align	4


	//----- nvinfo : EIATTR_CUDA_API_VERSION
	.align		4
        /*0000*/ 	.byte	0x04, 0x37
        /*0002*/ 	.short	(.L_21 - .L_20)
.L_20:
        /*0004*/ 	.word	0x00000082


	//----- nvinfo : EIATTR_KPARAM_INFO
	.align		4
.L_21:
        /*0008*/ 	.byte	0x04, 0x17
        /*000a*/ 	.short	(.L_23 - .L_22)
.L_22:
        /*000c*/ 	.word	0x00000000
        /*0010*/ 	.short	0x0000
        /*0012*/ 	.short	0x0070
        /*0014*/ 	.byte	0x00, 0xf0, 0x01, 0x10


	//----- nvinfo : EIATTR_SPARSE_MMA_MASK
	.align		4
.L_23:
        /*0018*/ 	.byte	0x03, 0x50
        /*001a*/ 	.short	0x0000


	//----- nvinfo : EIATTR_MAXREG_COUNT
	.align		4
        /*001c*/ 	.byte	0x03, 0x1b
        /*001e*/ 	.short	0x00a8


	//----- nvinfo : EIATTR_NUM_BARRIERS
	.align		4
        /*0020*/ 	.byte	0x02, 0x4c
        /*0022*/ 	.byte	0x01
	.zero		1


	//----- nvinfo : EIATTR_EXTERNS
	.align		4
        /*0024*/ 	.byte	0x04, 0x0f
        /*0026*/ 	.short	(.L_25 - .L_24)


	//   ....[0]....
	.align		4
.L_24:
        /*0028*/ 	.word	index@(__assertfail)


	//----- nvinfo : EIATTR_MERCURY_ISA_VERSION
	.align		4
.L_25:
        /*002c*/ 	.byte	0x03, 0x5f
        /*002e*/ 	.short	0x0101


	//----- nvinfo : EIATTR_INT_WARP_WIDE_INSTR_OFFSETS
	.align		4
        /*0030*/ 	.byte	0x04, 0x31
        /*0032*/ 	.short	(.L_27 - .L_26)


	//   ....[0]....
.L_26:
        /*0034*/ 	.word	0x000004e0


	//   ....[1]....
        /*0038*/ 	.word	0x00000510


	//   ....[2]....
        /*003c*/ 	.word	0x000006b0


	//----- nvinfo : EIATTR_COOP_GROUP_MASK_REGIDS
	.align		4
.L_27:
        /*0040*/ 	.byte	0x04, 0x29
        /*0042*/ 	.short	(.L_29 - .L_28)


	//   ....[0]....
.L_28:
        /*0044*/ 	.word	0xffffffff


	//   ....[1]....
        /*0048*/ 	.word	0xffffffff


	//   ....[2]....
        /*004c*/ 	.word	0xffffffff


	//   ....[3]....
        /*0050*/ 	.word	0xffffffff


	//   ....[4]....
        /*0054*/ 	.word	0xffffffff


	//   ....[5]....
        /*0058*/ 	.word	0xffffffff


	//----- nvinfo : EIATTR_COOP_GROUP_INSTR_OFFSETS
	.align		4
.L_29:
        /*005c*/ 	.byte	0x04, 0x28
        /*005e*/ 	.short	(.L_31 - .L_30)


	//   ....[0]....
.L_30:
        /*0060*/ 	.word	0x00000060


	//   ....[1]....
        /*0064*/ 	.word	0x00000070


	//   ....[2]....
        /*0068*/ 	.word	0x00000130


	//   ....[3]....
        /*006c*/ 	.word	0x00000330


	//   ....[4]....
        /*0070*/ 	.word	0x00000860


	//   ....[5]....
        /*0074*/ 	.word	0x000014e0


	//----- nvinfo : EIATTR_REG_RECONFIG
	.align		4
.L_31:
        /*0078*/ 	.byte	0x01, 0x54
	.zero		2


	//----- nvinfo : EIATTR_SYSCALL_OFFSETS
	.align		4
        /*007c*/ 	.byte	0x04, 0x46
        /*007e*/ 	.short	(.L_33 - .L_32)


	//   ....[0]....
.L_32:
        /*0080*/ 	.word	0x000016c0


	//----- nvinfo : EIATTR_MBARRIER_INSTR_OFFSETS
	.align		4
.L_33:
        /*0084*/ 	.byte	0x04, 0x39
        /*0086*/ 	.short	(.L_35 - .L_34)


	//   ....[0]....
.L_34:
        /*0088*/ 	.word	0x00000230
        /*008c*/ 	.word	0x000000ff
        /*0090*/ 	.word	0x00000000
        /*0094*/ 	.short	0x0100
        /*0096*/ 	.byte	0x08
	.zero		1


	//   ....[1]....
        /*0098*/ 	.word	0x00000240
        /*009c*/ 	.word	0x000000ff
        /*00a0*/ 	.word	0x00000038
        /*00a4*/ 	.short	0x0100
        /*00a6*/ 	.byte	0x08
	.zero		1


	//   ....[2]....
        /*00a8*/ 	.word	0x00000250
        /*00ac*/ 	.word	0x000000ff
        /*00b0*/ 	.word	0x00000008
        /*00b4*/ 	.short	0x0100
        /*00b6*/ 	.byte	0x08
	.zero		1


	//   ....[3]....
        /*00b8*/ 	.word	0x00000260
        /*00bc*/ 	.word	0x000000ff
        /*00c0*/ 	.word	0x00000040
        /*00c4*/ 	.short	0x0100
        /*00c6*/ 	.byte	0x08
	.zero		1


	//   ....[4]....
        /*00c8*/ 	.word	0x00000270
        /*00cc*/ 	.word	0x000000ff
        /*00d0*/ 	.word	0x00000010
        /*00d4*/ 	.short	0x0100
        /*00d6*/ 	.byte	0x08
	.zero		1


	//   ....[5]....
        /*00d8*/ 	.word	0x00000280
        /*00dc*/ 	.word	0x000000ff
        /*00e0*/ 	.word	0x00000048
        /*00e4*/ 	.short	0x0100
        /*00e6*/ 	.byte	0x08
	.zero		1


	//   ....[6]....
        /*00e8*/ 	.word	0x00000290
        /*00ec*/ 	.word	0x000000ff
        /*00f0*/ 	.word	0x00000018
        /*00f4*/ 	.short	0x0100
        /*00f6*/ 	.byte	0x08
	.zero		1


	//   ....[7]....
        /*00f8*/ 	.word	0x000002a0
        /*00fc*/ 	.word	0x000000ff
        /*0100*/ 	.word	0x00000050
        /*0104*/ 	.short	0x0100
        /*0106*/ 	.byte	0x08
	.zero		1


	//   ....[8]....
        /*0108*/ 	.word	0x000002b0
        /*010c*/ 	.word	0x000000ff
        /*0110*/ 	.word	0x00000020
        /*0114*/ 	.short	0x0100
        /*0116*/ 	.byte	0x08
	.zero		1


	//   ....[9]....
        /*0118*/ 	.word	0x000002c0
        /*011c*/ 	.word	0x000000ff
        /*0120*/ 	.word	0x00000058
        /*0124*/ 	.short	0x0100
        /*0126*/ 	.byte	0x08
	.zero		1


	//   ....[10]....
        /*0128*/ 	.word	0x000002d0
        /*012c*/ 	.word	0x000000ff
        /*0130*/ 	.word	0x00000028
        /*0134*/ 	.short	0x0100
        /*0136*/ 	.byte	0x08
	.zero		1


	//   ....[11]....
        /*0138*/ 	.word	0x000002e0
        /*013c*/ 	.word	0x000000ff
        /*0140*/ 	.word	0x00000060
        /*0144*/ 	.short	0x0100
        /*0146*/ 	.byte	0x08
	.zero		1


	//   ....[12]....
        /*0148*/ 	.word	0x000002f0
        /*014c*/ 	.word	0x000000ff
        /*0150*/ 	.word	0x00000030
        /*0154*/ 	.short	0x0100
        /*0156*/ 	.byte	0x08
	.zero		1


	//   ....[13]....
        /*0158*/ 	.word	0x00000300
        /*015c*/ 	.word	0x000000ff
        /*0160*/ 	.word	0x00000068
        /*0164*/ 	.short	0x0100
        /*0166*/ 	.byte	0x08
	.zero		1


	//   ....[14]....
        /*0168*/ 	.word	0x00000740
        /*016c*/ 	.word	0x000000ff
        /*0170*/ 	.word	0x00000080
        /*0174*/ 	.short	0x0100
        /*0176*/ 	.byte	0x06
	.zero		1


	//   ....[15]....
        /*0178*/ 	.word	0x000007e0
        /*017c*/ 	.word	0x000000ff
        /*0180*/ 	.word	0x00000088
        /*0184*/ 	.short	0x0100
        /*0186*/ 	.byte	0x06
	.zero		1


	//   ....[16]....
        /*0188*/ 	.word	0x00001780
        /*018c*/ 	.word	0x00000003
        /*0190*/ 	.word	0x00000000
        /*0194*/ 	.short	0x010a
        /*0196*/ 	.byte	0x3f
	.zero		1


	//   ....[17]....
        /*0198*/ 	.word	0x000017e0
        /*019c*/ 	.word	0x00000003
        /*01a0*/ 	.word	0x00000000
        /*01a4*/ 	.short	0x010a
        /*01a6*/ 	.byte	0x3f
	.zero		1


	//   ....[18]....
        /*01a8*/ 	.word	0x00001b60
        /*01ac*/ 	.word	0x00000005
        /*01b0*/ 	.word	0x00000000
        /*01b4*/ 	.short	0x010a
        /*01b6*/ 	.byte	0x3f
	.zero		1


	//   ....[19]....
        /*01b8*/ 	.word	0x00001ba0
        /*01bc*/ 	.word	0x00000005
        /*01c0*/ 	.word	0x00000000
        /*01c4*/ 	.short	0x010a
        /*01c6*/ 	.byte	0x3f
	.zero		1


	//   ....[20]....
        /*01c8*/ 	.word	0x00001e00
        /*01cc*/ 	.word	0x00000004
        /*01d0*/ 	.word	0x00000000
        /*01d4*/ 	.short	0x0101
        /*01d6*/ 	.byte	0x3f
	.zero		1


	//   ....[21]....
        /*01d8*/ 	.word	0x00002020
        /*01dc*/ 	.word	0x00000000
        /*01e0*/ 	.word	0x00000000
        /*01e4*/ 	.short	0x0101
        /*01e6*/ 	.byte	0x3f
	.zero		1


	//   ....[22]....
        /*01e8*/ 	.word	0x00007290
        /*01ec*/ 	.word	0x00000015
        /*01f0*/ 	.word	0x00000038
        /*01f4*/ 	.short	0x010a
        /*01f6*/ 	.byte	0x3f
	.zero		1


	//   ....[23]....
        /*01f8*/ 	.word	0x00007770
        /*01fc*/ 	.word	0x00000006
        /*0200*/ 	.word	0x00000088
        /*0204*/ 	.short	0x0101
        /*0206*/ 	.byte	0x3f
	.zero		1


	//   ....[24]....
        /*0208*/ 	.word	0x00007e70
        /*020c*/ 	.word	0x00000007
        /*0210*/ 	.word	0x00000000
        /*0214*/ 	.short	0x010a
        /*0216*/ 	.byte	0x3f
	.zero		1


	//   ....[25]....
        /*0218*/ 	.word	0x00007ef0
        /*021c*/ 	.word	0x00000008
        /*0220*/ 	.word	0x00000000
        /*0224*/ 	.short	0x010a
        /*0226*/ 	.byte	0x3f
	.zero		1


	//   ....[26]....
        /*0228*/ 	.word	0x00007f80
        /*022c*/ 	.word	0x00000009
        /*0230*/ 	.word	0x00000000
        /*0234*/ 	.short	0x010a
        /*0236*/ 	.byte	0x3f
	.zero		1


	//   ....[27]....
        /*0238*/ 	.word	0x00008010
        /*023c*/ 	.word	0x00000008
        /*0240*/ 	.word	0x00000000
        /*0244*/ 	.short	0x010a
        /*0246*/ 	.byte	0x3f
	.zero		1


	//   ....[28]....
        /*0248*/ 	.word	0x000080a0
        /*024c*/ 	.word	0x00000009
        /*0250*/ 	.word	0x00000000
        /*0254*/ 	.short	0x010a
        /*0256*/ 	.byte	0x3f
	.zero		1


	//   ....[29]....
        /*0258*/ 	.word	0x00008130
        /*025c*/ 	.word	0x00000006
        /*0260*/ 	.word	0x00000000
        /*0264*/ 	.short	0x010a
        /*0266*/ 	.byte	0x3f
	.zero		1


	//   ....[30]....
        /*0268*/ 	.word	0x000081c0
        /*026c*/ 	.word	0x00000003
        /*0270*/ 	.word	0x00000000
        /*0274*/ 	.short	0x010a
        /*0276*/ 	.byte	0x3f
	.zero		1


	//   ....[31]....
        /*0278*/ 	.word	0x00008220
        /*027c*/ 	.word	0x00000003
        /*0280*/ 	.word	0x00000000
        /*0284*/ 	.short	0x010a
        /*0286*/ 	.byte	0x3f
	.zero		1


	//   ....[32]....
        /*0288*/ 	.word	0x00008270
        /*028c*/ 	.word	0x00000005
        /*0290*/ 	.word	0x00000000
        /*0294*/ 	.short	0x010a
        /*0296*/ 	.byte	0x3f
	.zero		1


	//   ....[33]....
        /*0298*/ 	.word	0x00008340
        /*029c*/ 	.word	0x00000015
        /*02a0*/ 	.word	0x00000038
        /*02a4*/ 	.short	0x010a
        /*02a6*/ 	.byte	0x3f
	.zero		1


	//   ....[34]....
        /*02a8*/ 	.word	0x00008410
        /*02ac*/ 	.word	0x00000007
        /*02b0*/ 	.word	0x00000000
        /*02b4*/ 	.short	0x010a
        /*02b6*/ 	.byte	0x3f
	.zero		1


	//   ....[35]....
        /*02b8*/ 	.word	0x00008460
        /*02bc*/ 	.word	0x00000008
        /*02c0*/ 	.word	0x00000000
        /*02c4*/ 	.short	0x010a
        /*02c6*/ 	.byte	0x3f
	.zero		1


	//   ....[36]....
        /*02c8*/ 	.word	0x000084b0
        /*02cc*/ 	.word	0x00000009
        /*02d0*/ 	.word	0x00000000
        /*02d4*/ 	.short	0x010a
        /*02d6*/ 	.byte	0x3f
	.zero		1


	//   ....[37]....
        /*02d8*/ 	.word	0x00008500
        /*02dc*/ 	.word	0x00000008
        /*02e0*/ 	.word	0x00000000
        /*02e4*/ 	.short	0x010a
        /*02e6*/ 	.byte	0x3f
	.zero		1


	//   ....[38]....
        /*02e8*/ 	.word	0x00008550
        /*02ec*/ 	.word	0x00000009
        /*02f0*/ 	.word	0x00000000
        /*02f4*/ 	.short	0x010a
        /*02f6*/ 	.byte	0x3f
	.zero		1


	//   ....[39]....
        /*02f8*/ 	.word	0x000085a0
        /*02fc*/ 	.word	0x00000006
        /*0300*/ 	.word	0x00000000
        /*0304*/ 	.short	0x010a
        /*0306*/ 	.byte	0x3f
	.zero		1


	//----- nvinfo : EIATTR_NUM_MBARRIERS
	.align		4
.L_35:
        /*0308*/ 	.byte	0x03, 0x38
        /*030a*/ 	.short	0x0010


	//----- nvinfo : EIATTR_EXIT_INSTR_OFFSETS
	.align		4
        /*030c*/ 	.byte	0x04, 0x1c
        /*030e*/ 	.short	(.L_37 - .L_36)


	//   ....[0]....
.L_36:
        /*0310*/ 	.word	0x00000a30


	//   ....[1]....
        /*0314*/ 	.word	0x00001240


	//   ....[2]....
        /*0318*/ 	.word	0x00006910


	//   ....[3]....
        /*031c*/ 	.word	0x00006e70


	//   ....[4]....
        /*0320*/ 	.word	0x00008210


	//----- nvinfo : EIATTR_MAX_THREADS
	.align		4
.L_37:
        /*0324*/ 	.byte	0x04, 0x05
        /*0326*/ 	.short	(.L_39 - .L_38)
.L_38:
        /*0328*/ 	.word	0x00000180
        /*032c*/ 	.word	0x00000001
        /*0330*/ 	.word	0x00000001


	//----- nvinfo : EIATTR_CRS_STACK_SIZE
	.align		4
.L_39:
        /*0334*/ 	.byte	0x04, 0x1e
        /*0336*/ 	.short	(.L_41 - .L_40)
.L_40:
        /*0338*/ 	.word	0x00000000


	//----- nvinfo : EIATTR_CBANK_PARAM_SIZE
	.align		4
.L_41:
        /*033c*/ 	.byte	0x03, 0x19
        /*033e*/ 	.short	0x0470


	//----- nvinfo : EIATTR_PARAM_CBANK
	.align		4
        /*0340*/ 	.byte	0x04, 0x0a
        /*0342*/ 	.short	(.L_43 - .L_42)
	.align		4
.L_42:
        /*0344*/ 	.word	index@(.nv.constant0._ZN7cutlass13device_kernelINS_4gemm6kernel13GemmUniversalIN4cute5tupleIJiiiiEEENS1_10collective13CollectiveMmaINS1_34MainloopSm90TmaGmmaWarpSpecializedILi7ENS5_IJNS4_1CILi2EEESB_NSA_ILi1EEEEEENS1_35KernelTmaWarpSpecializedCooperativeEEENS5_IJNSA_ILi128EEESG_NSA_ILi64EEEEEENS_6half_tENS5_IJSC_llEEESJ_SK_NS4_8TiledMMAINS4_8MMA_AtomIJNS4_4SM904GMMA26MMA_64x128x16_F32F16F16_SSILNSO_5MajorE1ELSQ_1ELNSO_7ScaleInE1ELSR_1EEEEEENS4_6LayoutINS5_IJSB_SC_SC_EEENS5_IJSC_NSA_ILi0EEESW_EEEEENS5_IJNS4_10UnderscoreESZ_SZ_EEEEENS4_23SM90_TMA_LOAD_MULTICASTENS4_14ComposedLayoutINS4_7SwizzleILi3ELi4ELi3EEENS4_18smem_ptr_flag_bitsILi16EEENSU_INS5_IJSH_NSA_ILi8EEEEEENS5_IJSC_SH_EEEEEEEvNS4_8identityES12_S1C_vS1D_EENS_8epilogue10collective6detail29Sm90TmaWarpSpecializedAdapterINS1G_15DefaultEpilogueISJ_NS5_IJlSC_lEEES1K_NS1F_6thread17LinearCombinationISJ_Li1EffLNS1L_9ScaleType4KindE0ELNS_15FloatRoundStyleE2ESJ_EENS1_15EpilogueDefaultEEEEEvvEEEEvNT_6ParamsE)
        /*0348*/ 	.short	0x0210
        /*034a*/ 	.short	0x0470


	//----- nvinfo : EIATTR_SW_WAR
	.align		4
.L_43:
        /*034c*/ 	.byte	0x04, 0x36
        /*034e*/ 	.short	(.L_45 - .L_44)
.L_44:
        /*0350*/ 	.word	0x00000008
.L_45:


//--------------------- .nv.callgraph             --------------------------
	.section	.nv.callgraph,"",@"SHT_CUDA_CALLGRAPH"
	.align	4
	.sectionentsize	8
	.align		4
        /*0000*/ 	.word	0x00000000
	.align		4
        /*0004*/ 	.word	0xffffffff
	.align		4
        /*0008*/ 	.word	index@(_ZN7cutlass13device_kernelINS_4gemm6kernel13GemmUniversalIN4cute5tupleIJiiiiEEENS1_10collective13CollectiveMmaINS1_34MainloopSm90TmaGmmaWarpSpecializedILi7ENS5_IJNS4_1CILi2EEESB_NSA_ILi1EEEEEENS1_35KernelTmaWarpSpecializedCooperativeEEENS5_IJNSA_ILi128EEESG_NSA_ILi64EEEEEENS_6half_tENS5_IJSC_llEEESJ_SK_NS4_8TiledMMAINS4_8MMA_AtomIJNS4_4SM904GMMA26MMA_64x128x16_F32F16F16_SSILNSO_5MajorE1ELSQ_1ELNSO_7ScaleInE1ELSR_1EEEEEENS4_6LayoutINS5_IJSB_SC_SC_EEENS5_IJSC_NSA_ILi0EEESW_EEEEENS5_IJNS4_10UnderscoreESZ_SZ_EEEEENS4_23SM90_TMA_LOAD_MULTICASTENS4_14ComposedLayoutINS4_7SwizzleILi3ELi4ELi3EEENS4_18smem_ptr_flag_bitsILi16EEENSU_INS5_IJSH_NSA_ILi8EEEEEENS5_IJSC_SH_EEEEEEEvNS4_8identityES12_S1C_vS1D_EENS_8epilogue10collective6detail29Sm90TmaWarpSpecializedAdapterINS1G_15DefaultEpilogueISJ_NS5_IJlSC_lEEES1K_NS1F_6thread17LinearCombinationISJ_Li1EffLNS1L_9ScaleType4KindE0ELNS_15FloatRoundStyleE2ESJ_EENS1_15EpilogueDefaultEEEEEvvEEEEvNT_6ParamsE)
	.align		4
        /*000c*/ 	.word	index@(__assertfail)
	.align		4
        /*0010*/ 	.word	0x00000000
	.align		4
        /*0014*/ 	.word	0xfffffffe
	.align		4
        /*0018*/ 	.word	0x00000000
	.align		4
        /*001c*/ 	.word	0xfffffffd
	.align		4
        /*0020*/ 	.word	0x00000000
	.align		4
        /*0024*/ 	.word	0xfffffffc


//--------------------- .nv.constant4             --------------------------
	.section	.nv.constant4,"a",@progbits
	.align	8
	.align		8
.nv.constant4:
        /*0000*/ 	.dword	__assertfail
	.align		8
        /*0008*/ 	.dword	__unnamed_1
	.align		8
        /*0010*/ 	.dword	_ZN40_INTERNAL_f5ee07ec_4_k_cu_bd5bf988_382564cuda3std3__45__cpo5beginE
	.align		8
        /*0018*/ 	.dword	_ZN40_INTERNAL_f5ee07ec_4_k_cu_bd5bf988_382564cuda3std3__45__cpo3endE
	.align		8
        /*0020*/ 	.dword	_ZN40_INTERNAL_f5ee07ec_4_k_cu_bd5bf988_382564cuda3std3__45__cpo6cbeginE
	.align		8
        /*0028*/ 	.dword	_ZN40_INTERNAL_f5ee07ec_4_k_cu_bd5bf988_382564cuda3std3__45__cpo4cendE
	.align		8
        /*0030*/ 	.dword	_ZN40_INTERNAL_f5ee07ec_4_k_cu_bd5bf988_382564cuda3std3__442_GLOBAL__N__f5ee07ec_4_k_cu_bd5bf988_382566ignoreE
	.align		8
        /*0038*/ 	.dword	_ZN40_INTERNAL_f5ee07ec_4_k_cu_bd5bf988_382564cuda3std3__419piecewise_constructE
	.align		8
        /*0040*/ 	.dword	_ZN40_INTERNAL_f5ee07ec_4_k_cu_bd5bf988_382564cuda3std3__48in_placeE
	.align		8
        /*0048*/ 	.dword	_ZN40_INTERNAL_f5ee07ec_4_k_cu_bd5bf988_382564cuda3std6ranges3__45__cpo4swapE
	.align		8
        /*0050*/ 	.dword	_ZN40_INTERNAL_f5ee07ec_4_k_cu_bd5bf988_382564cuda3std6ranges3__45__cpo9iter_moveE
	.align		8
        /*0058*/ 	.dword	_ZN40_INTERNAL_f5ee07ec_4_k_cu_bd5bf988_382564cute7productE
	.align		8
        /*0060*/ 	.dword	_ZN40_INTERNAL_f5ee07ec_4_k_cu_bd5bf988_382564cute1_E
	.align		8
        /*0068*/ 	.dword	$str$22
	.align		8
        /*0070*/ 	.dword	$str$23


//--------------------- .text._ZN7cutlass13device_kernelINS_4gemm6kernel13GemmUniversalIN4cute5tupleIJiiiiEEENS1_10collective13CollectiveMmaINS1_34MainloopSm90TmaGmmaWarpSpecializedILi7ENS5_IJNS4_1CILi2EEESB_NSA_ILi1EEEEEENS1_35KernelTmaWarpSpecializedCooperativeEEENS5_IJNSA_ILi128EEESG_NSA_ILi64EEEEEENS_6half_tENS5_IJSC_llEEESJ_SK_NS4_8TiledMMAINS4_8MMA_AtomIJNS4_4SM904GMMA26MMA_64x128x16_F32F16F16_SSILNSO_5MajorE1ELSQ_1ELNSO_7ScaleInE1ELSR_1EEEEEENS4_6LayoutINS5_IJSB_SC_SC_EEENS5_IJSC_NSA_ILi0EEESW_EEEEENS5_IJNS4_10UnderscoreESZ_SZ_EEEEENS4_23SM90_TMA_LOAD_MULTICASTENS4_14ComposedLayoutINS4_7SwizzleILi3ELi4ELi3EEENS4_18smem_ptr_flag_bitsILi16EEENSU_INS5_IJSH_NSA_ILi8EEEEEENS5_IJSC_SH_EEEEEEEvNS4_8identityES12_S1C_vS1D_EENS_8epilogue10collective6detail29Sm90TmaWarpSpecializedAdapterINS1G_15DefaultEpilogueISJ_NS5_IJlSC_lEEES1K_NS1F_6thread17LinearCombinationISJ_Li1EffLNS1L_9ScaleType4KindE0ELNS_15FloatRoundStyleE2ESJ_EENS1_15EpilogueDefaultEEEEEvvEEEEvNT_6ParamsE --------------------------
	.section	.text._ZN7cutlass13device_kernelINS_4gemm6kernel13GemmUniversalIN4cute5tupleIJiiiiEEENS1_10collective13CollectiveMmaINS1_34MainloopSm90TmaGmmaWarpSpecializedILi7ENS5_IJNS4_1CILi2EEESB_NSA_ILi1EEEEEENS1_35KernelTmaWarpSpecializedCooperativeEEENS5_IJNSA_ILi128EEESG_NSA_ILi64EEEEEENS_6half_tENS5_IJSC_llEEESJ_SK_NS4_8TiledMMAINS4_8MMA_AtomIJNS4_4SM904GMMA26MMA_64x128x16_F32F16F16_SSILNSO_5MajorE1ELSQ_1ELNSO_7ScaleInE1ELSR_1EEEEEENS4_6LayoutINS5_IJSB_SC_SC_EEENS5_IJSC_NSA_ILi0EEESW_EEEEENS5_IJNS4_10UnderscoreESZ_SZ_EEEEENS4_23SM90_TMA_LOAD_MULTICASTENS4_14ComposedLayoutINS4_7SwizzleILi3ELi4ELi3EEENS4_18smem_ptr_flag_bitsILi16EEENSU_INS5_IJSH_NSA_ILi8EEEEEENS5_IJSC_SH_EEEEEEEvNS4_8identityES12_S1C_vS1D_EENS_8epilogue10collective6detail29Sm90TmaWarpSpecializedAdapterINS1G_15DefaultEpilogueISJ_NS5_IJlSC_lEEES1K_NS1F_6thread17LinearCombinationISJ_Li1EffLNS1L_9ScaleType4KindE0ELNS_15FloatRoundStyleE2ESJ_EENS1_15EpilogueDefaultEEEEEvvEEEEvNT_6ParamsE,"ax",@progbits
	.align	128
.text._ZN7cutlass13device_kernelINS_4gemm6kernel13GemmUniversalIN4cute5tupleIJiiiiEEENS1_10collective13CollectiveMmaINS1_34MainloopSm90TmaGmmaWarpSpecializedILi7ENS5_IJNS4_1CILi2EEESB_NSA_ILi1EEEEEENS1_35KernelTmaWarpSpecializedCooperativeEEENS5_IJNSA_ILi128EEESG_NSA_ILi64EEEEEENS_6half_tENS5_IJSC_llEEESJ_SK_NS4_8TiledMMAINS4_8MMA_AtomIJNS4_4SM904GMMA26MMA_64x128x16_F32F16F16_SSILNSO_5MajorE1ELSQ_1ELNSO_7ScaleInE1ELSR_1EEEEEENS4_6LayoutINS5_IJSB_SC_SC_EEENS5_IJSC_NSA_ILi0EEESW_EEEEENS5_IJNS4_10UnderscoreESZ_SZ_EEEEENS4_23SM90_TMA_LOAD_MULTICASTENS4_14ComposedLayoutINS4_7SwizzleILi3ELi4ELi3EEENS4_18smem_ptr_flag_bitsILi16EEENSU_INS5_IJSH_NSA_ILi8EEEEEENS5_IJSC_SH_EEEEEEEvNS4_8identityES12_S1C_vS1D_EENS_8epilogue10collective6detail29Sm90TmaWarpSpecializedAdapterINS1G_15DefaultEpilogueISJ_NS5_IJlSC_lEEES1K_NS1F_6thread17LinearCombinationISJ_Li1EffLNS1L_9ScaleType4KindE0ELNS_15FloatRoundStyleE2ESJ_EENS1_15EpilogueDefaultEEEEEvvEEEEvNT_6ParamsE:
        .type           _ZN7cutlass13device_kernelINS_4gemm6kernel13GemmUniversalIN4cute5tupleIJiiiiEEENS1_10collective13CollectiveMmaINS1_34MainloopSm90TmaGmmaWarpSpecializedILi7ENS5_IJNS4_1CILi2EEESB_NSA_ILi1EEEEEENS1_35KernelTmaWarpSpecializedCooperativeEEENS5_IJNSA_ILi128EEESG_NSA_ILi64EEEEEENS_6half_tENS5_IJSC_llEEESJ_SK_NS4_8TiledMMAINS4_8MMA_AtomIJNS4_4SM904GMMA26MMA_64x128x16_F32F16F16_SSILNSO_5MajorE1ELSQ_1ELNSO_7ScaleInE1ELSR_1EEEEEENS4_6LayoutINS5_IJSB_SC_SC_EEENS5_IJSC_NSA_ILi0EEESW_EEEEENS5_IJNS4_10UnderscoreESZ_SZ_EEEEENS4_23SM90_TMA_LOAD_MULTICASTENS4_14ComposedLayoutINS4_7SwizzleILi3ELi4ELi3EEENS4_18smem_ptr_flag_bitsILi16EEENSU_INS5_IJSH_NSA_ILi8EEEEEENS5_IJSC_SH_EEEEEEEvNS4_8identityES12_S1C_vS1D_EENS_8epilogue10collective6detail29Sm90TmaWarpSpecializedAdapterINS1G_15DefaultEpilogueISJ_NS5_IJlSC_lEEES1K_NS1F_6thread17LinearCombinationISJ_Li1EffLNS1L_9ScaleType4KindE0ELNS_15FloatRoundStyleE2ESJ_EENS1_15EpilogueDefaultEEEEEvvEEEEvNT_6ParamsE,@function
        .size           _ZN7cutlass13device_kernelINS_4gemm6kernel13GemmUniversalIN4cute5tupleIJiiiiEEENS1_10collective13CollectiveMmaINS1_34MainloopSm90TmaGmmaWarpSpecializedILi7ENS5_IJNS4_1CILi2EEESB_NSA_ILi1EEEEEENS1_35KernelTmaWarpSpecializedCooperativeEEENS5_IJNSA_ILi128EEESG_NSA_ILi64EEEEEENS_6half_tENS5_IJSC_llEEESJ_SK_NS4_8TiledMMAINS4_8MMA_AtomIJNS4_4SM904GMMA26MMA_64x128x16_F32F16F16_SSILNSO_5MajorE1ELSQ_1ELNSO_7ScaleInE1ELSR_1EEEEEENS4_6LayoutINS5_IJSB_SC_SC_EEENS5_IJSC_NSA_ILi0EEESW_EEEEENS5_IJNS4_10UnderscoreESZ_SZ_EEEEENS4_23SM90_TMA_LOAD_MULTICASTENS4_14ComposedLayoutINS4_7SwizzleILi3ELi4ELi3EEENS4_18smem_ptr_flag_bitsILi16EEENSU_INS5_IJSH_NSA_ILi8EEEEEENS5_IJSC_SH_EEEEEEEvNS4_8identityES12_S1C_vS1D_EENS_8epilogue10collective6detail29Sm90TmaWarpSpecializedAdapterINS1G_15DefaultEpilogueISJ_NS5_IJlSC_lEEES1K_NS1F_6thread17LinearCombinationISJ_Li1EffLNS1L_9ScaleType4KindE0ELNS_15FloatRoundStyleE2ESJ_EENS1_15EpilogueDefaultEEEEEvvEEEEvNT_6ParamsE,(.L_x_205 - _ZN7cutlass13device_kernelINS_4gemm6kernel13GemmUniversalIN4cute5tupleIJiiiiEEENS1_10collective13CollectiveMmaINS1_34MainloopSm90TmaGmmaWarpSpecializedILi7ENS5_IJNS4_1CILi2EEESB_NSA_ILi1EEEEEENS1_35KernelTmaWarpSpecializedCooperativeEEENS5_IJNSA_ILi128EEESG_NSA_ILi64EEEEEENS_6half_tENS5_IJSC_llEEESJ_SK_NS4_8TiledMMAINS4_8MMA_AtomIJNS4_4SM904GMMA26MMA_64x128x16_F32F16F16_SSILNSO_5MajorE1ELSQ_1ELNSO_7ScaleInE1ELSR_1EEEEEENS4_6LayoutINS5_IJSB_SC_SC_EEENS5_IJSC_NSA_ILi0EEESW_EEEEENS5_IJNS4_10UnderscoreESZ_SZ_EEEEENS4_23SM90_TMA_LOAD_MULTICASTENS4_14ComposedLayoutINS4_7SwizzleILi3ELi4ELi3EEENS4_18smem_ptr_flag_bitsILi16EEENSU_INS5_IJSH_NSA_ILi8EEEEEENS5_IJSC_SH_EEEEEEEvNS4_8identityES12_S1C_vS1D_EENS_8epilogue10collective6detail29Sm90TmaWarpSpecializedAdapterINS1G_15DefaultEpilogueISJ_NS5_IJlSC_lEEES1K_NS1F_6thread17LinearCombinationISJ_Li1EffLNS1L_9ScaleType4KindE0ELNS_15FloatRoundStyleE2ESJ_EENS1_15EpilogueDefaultEEEEEvvEEEEvNT_6ParamsE)
        .other          _ZN7cutlass13device_kernelINS_4gemm6kernel13GemmUniversalIN4cute5tupleIJiiiiEEENS1_10collective13CollectiveMmaINS1_34MainloopSm90TmaGmmaWarpSpecializedILi7ENS5_IJNS4_1CILi2EEESB_NSA_ILi1EEEEEENS1_35KernelTmaWarpSpecializedCooperativeEEENS5_IJNSA_ILi128EEESG_NSA_ILi64EEEEEENS_6half_tENS5_IJSC_llEEESJ_SK_NS4_8TiledMMAINS4_8MMA_AtomIJNS4_4SM904GMMA26MMA_64x128x16_F32F16F16_SSILNSO_5MajorE1ELSQ_1ELNSO_7ScaleInE1ELSR_1EEEEEENS4_6LayoutINS5_IJSB_SC_SC_EEENS5_IJSC_NSA_ILi0EEESW_EEEEENS5_IJNS4_10UnderscoreESZ_SZ_EEEEENS4_23SM90_TMA_LOAD_MULTICASTENS4_14ComposedLayoutINS4_7SwizzleILi3ELi4ELi3EEENS4_18smem_ptr_flag_bitsILi16EEENSU_INS5_IJSH_NSA_ILi8EEEEEENS5_IJSC_SH_EEEEEEEvNS4_8identityES12_S1C_vS1D_EENS_8epilogue10collective6detail29Sm90TmaWarpSpecializedAdapterINS1G_15DefaultEpilogueISJ_NS5_IJlSC_lEEES1K_NS1F_6thread17LinearCombinationISJ_Li1EffLNS1L_9ScaleType4KindE0ELNS_15FloatRoundStyleE2ESJ_EENS1_15EpilogueDefaultEEEEEvvEEEEvNT_6ParamsE,@"STO_CUDA_ENTRY STV_DEFAULT"
_ZN7cutlass13device_kernelINS_4gemm6kernel13GemmUniversalIN4cute5tupleIJiiiiEEENS1_10collective13CollectiveMmaINS1_34MainloopSm90TmaGmmaWarpSpecializedILi7ENS5_IJNS4_1CILi2EEESB_NSA_ILi1EEEEEENS1_35KernelTmaWarpSpecializedCooperativeEEENS5_IJNSA_ILi128EEESG_NSA_ILi64EEEEEENS_6half_tENS5_IJSC_llEEESJ_SK_NS4_8TiledMMAINS4_8MMA_AtomIJNS4_4SM904GMMA26MMA_64x128x16_F32F16F16_SSILNSO_5MajorE1ELSQ_1ELNSO_7ScaleInE1ELSR_1EEEEEENS4_6LayoutINS5_IJSB_SC_SC_EEENS5_IJSC_NSA_ILi0EEESW_EEEEENS5_IJNS4_10UnderscoreESZ_SZ_EEEEENS4_23SM90_TMA_LOAD_MULTICASTENS4_14ComposedLayoutINS4_7SwizzleILi3ELi4ELi3EEENS4_18smem_ptr_flag_bitsILi16EEENSU_INS5_IJSH_NSA_ILi8EEEEEENS5_IJSC_SH_EEEEEEEvNS4_8identityES12_S1C_vS1D_EENS_8epilogue10collective6detail29Sm90TmaWarpSpecializedAdapterINS1G_15DefaultEpilogueISJ_NS5_IJlSC_lEEES1K_NS1F_6thread17LinearCombinationISJ_Li1EffLNS1L_9ScaleType4KindE0ELNS_15FloatRoundStyleE2ESJ_EENS1_15EpilogueDefaultEEEEEvvEEEEvNT_6ParamsE:
[----:B------:R-:W0:Y:S01]  /*0000*/  LDC R1, c[0x0][0x28] ;  /* 0x00000a00ff017b82 */ /* 0x000e220000000800 */
[----:B------:R-:W1:Y:S01]  /*0010*/  S2R R95, SR_TID.X ;  /* 0x00000000005f7919 */ /* 0x000e620000002100 */
[----:B------:R-:W-:Y:S01]  /*0020*/  ELECT P0, URZ, PT ;  /* 0x00000000003f782f */ /* 0x000fe20003800000 */
[----:B------:R-:W-:Y:S01]  /*0030*/  BSSY B0, `(.L_x_0) ;  /* 0x000000f000007945 */ /* 0x000fe20003800000 */
[--C-:B-1----:R-:W-:Y:S02]  /*0040*/  SHF.R.U32.HI R0, RZ, 0x5, R95.reuse ;  /* 0x00000005ff007819 */ /* 0x102fe4000001165f */
[----:B------:R-:W-:-:S03]  /*0050*/  SHF.R.U32.HI R7, RZ, 0x7, R95 ;  /* 0x00000007ff077819 */ /* 0x000fc6000001165f */
[----:B------:R-:W1:Y:S04]  /*0060*/  SHFL.IDX PT, R3, R0, RZ, 0x1f ;  /* 0x00001fff00037589 */ /* 0x000e6800000e0000 */
[----:B------:R2:W3:Y:S01]  /*0070*/  SHFL.IDX PT, R2, R7, RZ, 0x1f ;  /* 0x00001fff07027589 */ /* 0x0004e200000e0000 */
[----:B-1----:R-:W-:-:S13]  /*0080*/  ISETP.NE.OR P0, PT, R3, RZ, !P0 ;  /* 0x000000ff0300720c */ /* 0x002fda0004705670 */
[----:B0-23--:R-:W-:Y:S05]  /*0090*/  @P0 BRA `(.L_x_1) ;  /* 0x0000000000200947 */ /* 0x00dfea0003800000 */
[----:B------:R-:W-:Y:S02]  /*00a0*/  ULDC.64 UR4, c[0x0][0x198] ;  /* 0x0000660000047ab9 */ /* 0x000fe40000000a00 */
[----:B------:R-:W-:Y:S02]  /*00b0*/  UIADD3 UR6, UP0, UR4, 0xf0, URZ ;  /* 0x000000f004067890 */ /* 0x000fe4000ff1e03f */
[----:B------:R-:W-:Y:S02]  /*00c0*/  UIADD3 UR4, UP1, UR4, 0x1f0, URZ ;  /* 0x000001f004047890 */ /* 0x000fe4000ff3e03f */
[----:B------:R-:W-:Y:S02]  /*00d0*/  UIADD3.X UR7, URZ, UR5, URZ, UP0, !UPT ;  /* 0x000000053f077290 */ /* 0x000fe400087fe43f */
[----:B------:R-:W-:-:S07]  /*00e0*/  UIADD3.X UR5, URZ, UR5, URZ, UP1, !UPT ;  /* 0x000000053f057290 */ /* 0x000fce0008ffe43f */
[----:B------:R0:W-:Y:S02]  /*00f0*/  UTMACCTL.PF [UR6] ;  /* 0x00000000060079b9 */ /* 0x0001e40008040000 */
[----:B------:R0:W-:Y:S02]  /*0100*/  UTMACCTL.PF [UR4] ;  /* 0x00000000040079b9 */ /* 0x0001e40008040000 */
[----:B0-----:R-:W-:Y:S01]  /*0110*/  NOP ;  /* 0x0000000000007918 */ /* 0x001fe20000000000 */
.L_x_1:
[----:B------:R-:W-:Y:S05]  /*0120*/  BSYNC B0 ;  /* 0x0000000000007941 */ /* 0x000fea0003800000 */
.L_x_0:
[----:B------:R-:W0:Y:S02]  /*0130*/  SHFL.IDX PT, R5, R0, RZ, 0x1f ;  /* 0x00001fff00057589 */ /* 0x000e2400000e0000 */
[----:B0-----:R-:W-:-:S13]  /*0140*/  ISETP.NE.AND P0, PT, R5, RZ, PT ;  /* 0x000000ff0500720c */ /* 0x001fda0003f05270 */
[----:B------:R-:W-:Y:S05]  /*0150*/  @P0 BRA `(.L_x_2) ;  /* 0x0000000000700947 */ /* 0x000fea0003800000 */
[----:B------:R-:W0:Y:S01]  /*0160*/  S2UR UR8, SR_CgaCtaId ;  /* 0x00000000000879c3 */ /* 0x000e220000008800 */
[----:B------:R-:W-:Y:S01]  /*0170*/  UMOV UR4, 0x400 ;  /* 0x0000040000047882 */ /* 0x000fe20000000000 */
[----:B------:R-:W-:Y:S01]  /*0180*/  UMOV UR5, 0x1 ;  /* 0x0000000100057882 */ /* 0x000fe20000000000 */
[----:B------:R-:W-:Y:S01]  /*0190*/  UMOV UR6, 0x6 ;  /* 0x0000000600067882 */ /* 0x000fe20000000000 */
[----:B------:R-:W-:Y:S01]  /*01a0*/  ELECT P0, URZ, PT ;  /* 0x00000000003f782f */ /* 0x000fe20003800000 */
[----:B------:R-:W-:-:S04]  /*01b0*/  UIADD3 UR6, -UR6, 0x100000, URZ ;  /* 0x0010000006067890 */ /* 0x000fc8000fffe13f */
[----:B------:R-:W-:Y:S02]  /*01c0*/  USHF.L.U32 UR7, UR6, 0xb, URZ ;  /* 0x0000000b06077899 */ /* 0x000fe4000800063f */
[----:B------:R-:W-:Y:S02]  /*01d0*/  USHF.L.U32 UR6, UR6, 0x1, URZ ;  /* 0x0000000106067899 */ /* 0x000fe4000800063f */
[----:B0-----:R-:W-:Y:S02]  /*01e0*/  ULEA UR8, UR8, UR4, 0x18 ;  /* 0x0000000408087291 */ /* 0x001fe4000f8ec03f */
[----:B------:R-:W-:-:S04]  /*01f0*/  UIADD3 UR4, -UR5, 0x100000, URZ ;  /* 0x0010000005047890 */ /* 0x000fc8000fffe13f */
[----:B------:R-:W-:Y:S02]  /*0200*/  USHF.L.U32 UR5, UR4, 0xb, URZ ;  /* 0x0000000b04057899 */ /* 0x000fe4000800063f */
[----:B------:R-:W-:Y:S01]  /*0210*/  USHF.L.U32 UR4, UR4, 0x1, URZ ;  /* 0x0000000104047899 */ /* 0x000fe2000800063f */
[----:B------:R-:W0:Y:S11]  /*0220*/  FENCE.VIEW.ASYNC.S ;  /* 0x00000000000073c6 */ /* 0x000e360000000000 */
[----:B0-----:R0:W1:Y:S01]  /*0230*/  SYNCS.EXCH.64 URZ, [UR8], UR4 ;  /* 0x00000004083f75b2 */ /* 0x0010620008000100 */
[----:B------:R0:W2:Y:S01]  /*0240*/  SYNCS.EXCH.64 URZ, [UR8+0x38], UR6 ;  /* 0x00003806083f75b2 */ /* 0x0000a20008000100 */
[----:B------:R0:W3:Y:S01]  /*0250*/  SYNCS.EXCH.64 URZ, [UR8+0x8], UR4 ;  /* 0x00000804083f75b2 */ /* 0x0000e20008000100 */
[----:B------:R0:W4:Y:S01]  /*0260*/  SYNCS.EXCH.64 URZ, [UR8+0x40], UR6 ;  /* 0x00004006083f75b2 */ /* 0x0001220008000100 */
[----:B------:R0:W0:Y:S01]  /*0270*/  SYNCS.EXCH.64 URZ, [UR8+0x10], UR4 ;  /* 0x00001004083f75b2 */ /* 0x0000220008000100 */
        /* <DEDUP_REMOVED lines=9> */
[----:B------:R-:W-:Y:S01]  /*0310*/  NOP ;  /* 0x0000000000007918 */ /* 0x000fe20000000000 */
.L_x_2:
[----:B------:R-:W-:Y:S01]  /*0320*/  SHF.R.S32.HI R4, RZ, 0x1f, R95 ;  /* 0x0000001fff047819 */ /* 0x000fe2000001145f */
[----:B------:R-:W5:Y:S01]  /*0330*/  SHFL.IDX PT, R0, R0, RZ, 0x1f ;  /* 0x00001fff00007589 */ /* 0x000f6200000e0000 */
[----:B0-----:R-:W0:Y:S01]  /*0340*/  S2UR UR8, SR_CTAID.X ;  /* 0x00000000000879c3 */ /* 0x001e220000002500 */
[----:B------:R-:W-:Y:S02]  /*0350*/  ELECT P0, URZ, PT ;  /* 0x00000000003f782f */ /* 0x000fe40003800000 */
[----:B------:R-:W-:Y:S01]  /*0360*/  LEA.HI R4, R4, R95, RZ, 0x7 ;  /* 0x0000005f04047211 */ /* 0x000fe200078f38ff */
[----:B------:R-:W-:Y:S01]  /*0370*/  ULDC UR4, c[0x0][0x150] ;  /* 0x0000540000047ab9 */ /* 0x000fe20000000800 */
[----:B------:R-:W-:Y:S01]  /*0380*/  SHF.R.S32.HI R6, RZ, 0x1f, R5 ;  /* 0x0000001fff067819 */ /* 0x000fe20000011405 */
[----:B------:R-:W-:Y:S01]  /*0390*/  NOP ;  /* 0x0000000000007918 */ /* 0x000fe20000000000 */
[----:B------:R-:W-:Y:S01]  /*03a0*/  LOP3.LUT R4, R4, 0xffffff80, RZ, 0xc0, !PT ;  /* 0xffffff8004047812 */ /* 0x000fe200078ec0ff */
[----:B------:R-:W-:Y:S01]  /*03b0*/  NOP ;  /* 0x0000000000007918 */ /* 0x000fe20000000000 */
[----:B------:R-:W-:Y:S01]  /*03c0*/  LEA.HI R6, R6, R5, RZ, 0x2 ;  /* 0x0000000506067211 */ /* 0x000fe200078f10ff */
[----:B------:R-:W1:Y:S01]  /*03d0*/  LDC R11, c[0x0][0x144] ;  /* 0x00005100ff0b7b82 */ /* 0x000e620000000800 */
[----:B------:R-:W-:Y:S01]  /*03e0*/  IMAD.MOV.U32 R22, RZ, RZ, 0x1 ;  /* 0x00000001ff167424 */ /* 0x000fe200078e00ff */
[----:B------:R-:W-:Y:S01]  /*03f0*/  ISETP.NE.AND P3, PT, R2, RZ, PT ;  /* 0x000000ff0200720c */ /* 0x000fe20003f65270 */
[----:B------:R-:W-:Y:S01]  /*0400*/  IMAD.IADD R8, R95, 0x1, -R4 ;  /* 0x000000015f087824 */ /* 0x000fe200078e0a04 */
[----:B------:R-:W-:Y:S01]  /*0410*/  LOP3.LUT R6, R6, 0x3ffffffc, RZ, 0xc0, !PT ;  /* 0x3ffffffc06067812 */ /* 0x000fe200078ec0ff */
[----:B------:R-:W2:Y:S03]  /*0420*/  S2R R4, SR_CTAID.Y ;  /* 0x0000000000047919 */ /* 0x000ea60000002600 */
[----:B------:R-:W-:Y:S01]  /*0430*/  SHF.R.S32.HI R9, RZ, 0x1f, R8 ;  /* 0x0000001fff097819 */ /* 0x000fe20000011408 */
[----:B------:R-:W-:Y:S01]  /*0440*/  IMAD.IADD R6, R5, 0x1, -R6 ;  /* 0x0000000105067824 */ /* 0x000fe200078e0a06 */
[----:B------:R-:W3:Y:S02]  /*0450*/  LDC R13, c[0x0][0x140] ;  /* 0x00005000ff0d7b82 */ /* 0x000ee40000000800 */
[----:B------:R-:W-:-:S02]  /*0460*/  LEA.HI R9, R9, R8, RZ, 0x3 ;  /* 0x0000000809097211 */ /* 0x000fc400078f18ff */
[----:B-----5:R-:W-:Y:S02]  /*0470*/  ISETP.NE.OR P0, PT, R0, RZ, !P0 ;  /* 0x000000ff0000720c */ /* 0x020fe40004705670 */
[--C-:B------:R-:W-:Y:S02]  /*0480*/  SHF.R.S32.HI R0, RZ, 0x3, R9.reuse ;  /* 0x00000003ff007819 */ /* 0x100fe40000011409 */
[----:B0-----:R-:W-:Y:S02]  /*0490*/  I2FP.F32.U32 R10, UR8 ;  /* 0x00000008000a7c45 */ /* 0x001fe40008201000 */
[----:B------:R-:W-:-:S03]  /*04a0*/  SHF.R.S32.HI R9, RZ, 0x1f, R9 ;  /* 0x0000001fff097819 */ /* 0x000fc60000011409 */
[----:B------:R-:W-:Y:S01]  /*04b0*/  FMUL R10, R10, UR4 ;  /* 0x000000040a0a7c20 */ /* 0x000fe20008400000 */
[----:B------:R-:W-:Y:S01]  /*04c0*/  LEA.HI R9, R9, R0, RZ, 0x2 ;  /* 0x0000000009097211 */ /* 0x000fe200078f10ff */
[----:B------:R-:W-:Y:S02]  /*04d0*/  ULDC UR4, c[0x0][0x154] ;  /* 0x0000550000047ab9 */ /* 0x000fe40000000800 */
[----:B------:R-:W-:Y:S01]  /*04e0*/  VOTEU.ALL UP0, P0 ;  /* 0x00000000003f7886 */ /* 0x000fe20000000000 */
[----:B------:R-:W-:Y:S01]  /*04f0*/  LOP3.LUT R9, R9, 0xfffffffc, RZ, 0xc0, !PT ;  /* 0xfffffffc09097812 */ /* 0x000fe200078ec0ff */
[----:B------:R-:W0:Y:S01]  /*0500*/  F2I.U32.TRUNC.NTZ R10, R10 ;  /* 0x0000000a000a7305 */ /* 0x000e22000020f000 */
[----:B------:R-:W-:Y:S02]  /*0510*/  VOTEU.ALL UP1, P0 ;  /* 0x00000000003f7886 */ /* 0x000fe40000020000 */
[----:B------:R-:W5:Y:S01]  /*0520*/  @!UP0 S2UR UR7, SR_CgaCtaId ;  /* 0x00000000000789c3 */ /* 0x000f620000008800 */
[----:B------:R-:W-:Y:S01]  /*0530*/  IMAD.IADD R9, R0, 0x1, -R9 ;  /* 0x0000000100097824 */ /* 0x000fe200078e0a09 */
[----:B------:R-:W-:Y:S01]  /*0540*/  SHF.R.S32.HI R0, RZ, 0x1f, R3 ;  /* 0x0000001fff007819 */ /* 0x000fe20000011403 */
[----:B------:R-:W-:Y:S01]  /*0550*/  @!UP0 UMOV UR6, 0x400 ;  /* 0x0000040000068882 */ /* 0x000fe20000000000 */
[----:B---3--:R-:W-:Y:S01]  /*0560*/  ISETP.EQ.U32.AND P2, PT, R13, 0x1, PT ;  /* 0x000000010d00780c */ /* 0x008fe20003f42070 */
[----:B------:R-:W-:Y:S01]  /*0570*/  IMAD R19, R6, 0x4, R9 ;  /* 0x0000000406137824 */ /* 0x000fe200078e0209 */
[----:B--2---:R-:W-:-:S02]  /*0580*/  I2FP.F32.U32 R12, R4 ;  /* 0x00000004000c7245 */ /* 0x004fc40000201000 */
[----:B------:R-:W2:Y:S01]  /*0590*/  LDC R9, c[0x0][0x148] ;  /* 0x00005200ff097b82 */ /* 0x000ea20000000800 */
[----:B------:R-:W-:Y:S02]  /*05a0*/  LEA.HI R0, R0, R3, RZ, 0x2 ;  /* 0x0000000300007211 */ /* 0x000fe400078f10ff */
[----:B------:R-:W-:Y:S01]  /*05b0*/  LEA.HI R6, R19, R19, RZ, 0x1 ;  /* 0x0000001313067211 */ /* 0x000fe200078f08ff */
[----:B0-----:R-:W-:Y:S02]  /*05c0*/  IMAD.MOV R14, RZ, RZ, -R10 ;  /* 0x000000ffff0e7224 */ /* 0x001fe400078e0a0a */
[----:B------:R-:W-:Y:S01]  /*05d0*/  FMUL R12, R12, UR4 ;  /* 0x000000040c0c7c20 */ /* 0x000fe20008400000 */
[----:B------:R-:W-:Y:S01]  /*05e0*/  LOP3.LUT R0, R0, 0xfffffffc, RZ, 0xc0, !PT ;  /* 0xfffffffc00007812 */ /* 0x000fe200078ec0ff */
[----:B------:R-:W-:Y:S01]  /*05f0*/  UMOV UR4, 0x20 ;  /* 0x0000002000047882 */ /* 0x000fe20000000000 */
[----:B------:R-:W-:Y:S01]  /*0600*/  LOP3.LUT R10, R6, 0xfffffffe, RZ, 0xc0, !PT ;  /* 0xfffffffe060a7812 */ /* 0x000fe200078ec0ff */
[----:B-1----:R-:W-:Y:S01]  /*0610*/  IMAD R6, R11, R14, UR8 ;  /* 0x000000080b067e24 */ /* 0x002fe2000f8e020e */
[----:B------:R-:W-:-:S04]  /*0620*/  @!UP0 UIADD3 UR4, -UR4, 0x100000, URZ ;  /* 0x0010000004048890 */ /* 0x000fc8000fffe13f */
[----:B------:R-:W-:Y:S02]  /*0630*/  @!UP0 USHF.L.U32 UR5, UR4, 0xb, URZ ;  /* 0x0000000b04058899 */ /* 0x000fe4000800063f */
[----:B------:R-:W-:Y:S01]  /*0640*/  @!UP0 USHF.L.U32 UR4, UR4, 0x1, URZ ;  /* 0x0000000104048899 */ /* 0x000fe2000800063f */
[----:B------:R-:W0:Y:S01]  /*0650*/  F2I.U32.TRUNC.NTZ R12, R12 ;  /* 0x0000000c000c7305 */ /* 0x000e22000020f000 */
[----:B------:R-:W-:Y:S02]  /*0660*/  IMAD.IADD R3, R3, 0x1, -R0 ;  /* 0x0000000103037824 */ /* 0x000fe400078e0a00 */
[C---:B------:R-:W-:Y:S02]  /*0670*/  IMAD.IADD R11, R19.reuse, 0x1, -R10 ;  /* 0x00000001130b7824 */ /* 0x040fe400078e0a0a */
[----:B------:R-:W-:Y:S01]  /*0680*/  IMAD.SHL.U32 R10, R19, 0x4, RZ ;  /* 0x00000004130a7824 */ /* 0x000fe200078e00ff */
[----:B-----5:R-:W-:Y:S01]  /*0690*/  @!UP0 ULEA UR6, UR7, UR6, 0x18 ;  /* 0x0000000607068291 */ /* 0x020fe2000f8ec03f */
[----:B------:R-:W-:Y:S01]  /*06a0*/  ISETP.NE.AND P1, PT, R3, 0x3, PT ;  /* 0x000000030300780c */ /* 0x000fe20003f25270 */
[----:B------:R-:W-:Y:S01]  /*06b0*/  VOTEU.ALL UP0, P0 ;  /* 0x00000000003f7886 */ /* 0x000fe20000000000 */
[----:B------:R-:W-:-:S02]  /*06c0*/  ISETP.NE.AND P4, PT, R11, R6, PT ;  /* 0x000000060b00720c */ /* 0x000fc40003f85270 */
[----:B------:R-:W-:Y:S02]  /*06d0*/  LOP3.LUT R19, R19, 0xc, R10, 0x78, !PT ;  /* 0x0000000c13137812 */ /* 0x000fe400078e780a */
[----:B------:R-:W-:Y:S01]  /*06e0*/  LOP3.LUT P0, RZ, R8, 0x7, RZ, 0xc0, !PT ;  /* 0x0000000708ff7812 */ /* 0x000fe2000780c0ff */
[C---:B------:R-:W-:Y:S01]  /*06f0*/  VIADD R8, R2.reuse, 0xffffffff ;  /* 0xffffffff02087836 */ /* 0x040fe20000000000 */
[----:B------:R-:W-:Y:S01]  /*0700*/  ISETP.EQ.OR P1, PT, R3, RZ, !P1 ;  /* 0x000000ff0300720c */ /* 0x000fe20004f22670 */
[----:B0-----:R-:W-:Y:S01]  /*0710*/  IMAD.MOV R23, RZ, RZ, -R12 ;  /* 0x000000ffff177224 */ /* 0x001fe200078e0a0c */
[----:B------:R-:W-:Y:S01]  /*0720*/  ISETP.LT.U32.AND P0, PT, R19, 0x4, !P0 ;  /* 0x000000041300780c */ /* 0x000fe20004701070 */
[----:B------:R-:W0:Y:S02]  /*0730*/  FENCE.VIEW.ASYNC.S ;  /* 0x00000000000073c6 */ /* 0x000e240000000000 */
[----:B0-----:R0:W1:Y:S01]  /*0740*/  @!UP0 SYNCS.EXCH.64 URZ, [UR6+0x80], UR4 ;  /* 0x00008004063f85b2 */ /* 0x0010620008000100 */
[----:B------:R-:W-:Y:S01]  /*0750*/  ISETP.EQ.AND P1, PT, R2, RZ, P1 ;  /* 0x000000ff0200720c */ /* 0x000fe20000f22270 */
[----:B--2---:R-:W-:Y:S01]  /*0760*/  IMAD R11, R9, R23, R4 ;  /* 0x00000017090b7224 */ /* 0x004fe200078e0204 */
[----:B------:R-:W-:-:S02]  /*0770*/  ISETP.GE.U32.AND P6, PT, R8, 0x2, PT ;  /* 0x000000020800780c */ /* 0x000fc40003fc6070 */
[----:B------:R-:W-:Y:S02]  /*0780*/  @P4 LEA.HI R0, R19, R19, RZ, 0x1 ;  /* 0x0000001313004211 */ /* 0x000fe400078f08ff */
[----:B------:R-:W-:Y:S02]  /*0790*/  SEL R18, RZ, 0x1, !P1 ;  /* 0x00000001ff127807 */ /* 0x000fe40004800000 */
[----:B------:R-:W-:Y:S02]  /*07a0*/  @P4 SHF.R.S32.HI R0, RZ, 0x1, R0 ;  /* 0x00000001ff004819 */ /* 0x000fe40000011400 */
[----:B------:R-:W-:Y:S02]  /*07b0*/  SEL R18, R18, 0x2, P6 ;  /* 0x0000000212127807 */ /* 0x000fe40003000000 */
[----:B------:R-:W-:Y:S02]  /*07c0*/  @P4 ISETP.NE.AND P5, PT, R0, R11, PT ;  /* 0x0000000b0000420c */ /* 0x000fe40003fa5270 */
[----:B------:R-:W-:Y:S01]  /*07d0*/  SEL R11, RZ, 0x1, !P0 ;  /* 0x00000001ff0b7807 */ /* 0x000fe20004000000 */
[----:B------:R0:W2:Y:S01]  /*07e0*/  @!UP1 SYNCS.EXCH.64 URZ, [UR6+0x88], UR4 ;  /* 0x00008804063f95b2 */ /* 0x0000a20008000100 */
[----:B------:R-:W-:Y:S01]  /*07f0*/  @P4 SEL R22, RZ, 0x1, P5 ;  /* 0x00000001ff164807 */ /* 0x000fe20002800000 */
[----:B------:R-:W-:Y:S01]  /*0800*/  NOP ;  /* 0x0000000000007918 */ /* 0x000fe20000000000 */
[----:B------:R-:W-:-:S02]  /*0810*/  LOP3.LUT R0, R95, 0x7f, RZ, 0xc0, !PT ;  /* 0x0000007f5f007812 */ /* 0x000fc400078ec0ff */
[----:B------:R-:W-:Y:S01]  /*0820*/  LOP3.LUT R22, R22, R11, RZ, 0xc0, !PT ;  /* 0x0000000b16167212 */ /* 0x000fe200078ec0ff */
[----:B01----:R-:W-:Y:S06]  /*0830*/  @!P2 BRA `(.L_x_3) ;  /* 0x000000000008a947 */ /* 0x003fec0003800000 */
[----:B--2-4-:R-:W-:Y:S01]  /*0840*/  UCGABAR_ARV ;  /* 0x00000000000079c7 */ /* 0x014fe20008000000 */
[----:B------:R-:W-:Y:S05]  /*0850*/  BRA `(.L_x_4) ;  /* 0x0000000000047947 */ /* 0x000fea0003800000 */
.L_x_3:
[----:B--2-4-:R-:W-:Y:S01]  /*0860*/  NOP ;  /* 0x0000000000007918 */ /* 0x014fe20000000000 */
.L_x_4:
[----:B------:R-:W0:Y:S01]  /*0870*/  LDC R2, c[0x0][0x65c] ;  /* 0x00019700ff027b82 */ /* 0x000e220000000800 */
[----:B------:R-:W-:Y:S02]  /*0880*/  IMAD.U32 R10, RZ, RZ, UR8 ;  /* 0x00000008ff0a7e24 */ /* 0x000fe4000f8e00ff */
[----:B------:R-:W-:Y:S01]  /*0890*/  IMAD.MOV.U32 R11, RZ, RZ, RZ ;  /* 0x000000ffff0b7224 */ /* 0x000fe200078e00ff */
[----:B0-----:R-:W-:-:S04]  /*08a0*/  ISETP.NE.AND P1, PT, R2, 0x1, PT ;  /* 0x000000010200780c */ /* 0x001fc80003f25270 */
[----:B------:R-:W-:-:S09]  /*08b0*/  P2R R5, PR, RZ, 0x2 ;  /* 0x00000002ff057803 */ /* 0x000fd20000000000 */
[----:B------:R-:W0:Y:S01]  /*08c0*/  @P1 LDC R17, c[0x0][0x10] ;  /* 0x00000400ff111b82 */ /* 0x000e220000000800 */
[----:B------:R-:W-:Y:S02]  /*08d0*/  @P1 IMAD.MOV.U32 R5, RZ, RZ, RZ ;  /* 0x000000ffff051224 */ /* 0x000fe400078e00ff */
[----:B------:R-:W-:-:S05]  /*08e0*/  @P1 IMAD.MOV.U32 R15, RZ, RZ, RZ ;  /* 0x000000ffff0f1224 */ /* 0x000fca00078e00ff */
[----:B------:R-:W1:Y:S01]  /*08f0*/  @!P1 LDC R13, c[0x0][0xc] ;  /* 0x00000300ff0d9b82 */ /* 0x000e620000000800 */
[----:B------:R-:W-:Y:S01]  /*0900*/  ULDC UR4, c[0x0][0xc] ;  /* 0x0000030000047ab9 */ /* 0x000fe20000000800 */
[----:B------:R-:W-:Y:S01]  /*0910*/  ULDC UR5, c[0x0][0x10] ;  /* 0x0000040000057ab9 */ /* 0x000fe20000000800 */
[----:B------:R-:W-:Y:S01]  /*0920*/  ULDC UR6, c[0x0][0x14] ;  /* 0x0000050000067ab9 */ /* 0x000fe20000000800 */
[----:B------:R-:W-:-:S04]  /*0930*/  UIMAD.WIDE.U32 UR4, UR4, UR5, URZ ;  /* 0x00000005040472a5 */ /* 0x000fc8000f8e003f */
[----:B------:R-:W-:Y:S02]  /*0940*/  UIMAD.WIDE.U32 UR38, UR4, UR6, URZ ;  /* 0x00000006042672a5 */ /* 0x000fe4000f8e003f */
[----:B------:R-:W-:-:S04]  /*0950*/  UIMAD UR41, UR5, UR6, URZ ;  /* 0x00000006052972a4 */ /* 0x000fc8000f8e023f */
[----:B------:R-:W-:Y:S01]  /*0960*/  UIADD3 UR41, UR39, UR41, URZ ;  /* 0x0000002927297290 */ /* 0x000fe2000fffe03f */
[----:B0-----:R-:W-:-:S04]  /*0970*/  @P1 IMAD.WIDE.U32 R16, R17, UR8, R4 ;  /* 0x0000000811101c25 */ /* 0x001fc8000f8e0004 */
[----:B------:R-:W-:Y:S02]  /*0980*/  @P1 IMAD.IADD R17, R17, 0x1, R15 ;  /* 0x0000000111111824 */ /* 0x000fe400078e020f */
[----:B-1----:R-:W-:-:S04]  /*0990*/  @!P1 IMAD.WIDE.U32 R10, R4, R13, R10 ;  /* 0x0000000d040a9225 */ /* 0x002fc800078e000a */
[----:B------:R-:W-:Y:S02]  /*09a0*/  @!P1 IMAD.MOV.U32 R16, RZ, RZ, R10 ;  /* 0x000000ffff109224 */ /* 0x000fe400078e000a */
[----:B------:R-:W-:Y:S01]  /*09b0*/  @!P1 IMAD.MOV.U32 R17, RZ, RZ, R11 ;  /* 0x000000ffff119224 */ /* 0x000fe200078e000b */
[----:B------:R-:W-:Y:S06]  /*09c0*/  @!P2 BRA `(.L_x_5) ;  /* 0x00000000000ca947 */ /* 0x000fec0003800000 */
[----:B------:R-:W-:Y:S01]  /*09d0*/  UCGABAR_WAIT ;  /* 0x0000000000007dc7 */ /* 0x000fe20008000000 */
[----:B------:R-:W-:Y:S01]  /*09e0*/  CCTL.IVALL ;  /* 0x00000000ff00798f */ /* 0x000fe20002000000 */
[----:B------:R-:W-:Y:S05]  /*09f0*/  BRA `(.L_x_6) ;  /* 0x0000000000047947 */ /* 0x000fea0003800000 */
.L_x_5:
[----:B------:R-:W-:Y:S06]  /*0a00*/  BAR.SYNC.DEFER_BLOCKING 0x0 ;  /* 0x0000000000007b1d */ /* 0x000fec0000010000 */
.L_x_6:
[----:B------:R-:W-:Y:S05]  /*0a10*/  @!P3 BRA `(.L_x_7) ;  /* 0x0000005c00c0b947 */ /* 0x000fea0003800000 */
[----:B------:R-:W-:-:S13]  /*0a20*/  ISETP.GT.U32.AND P0, PT, R8, 0x1, PT ;  /* 0x000000010800780c */ /* 0x000fda0003f04070 */
[----:B------:R-:W-:Y:S05]  /*0a30*/  @P0 EXIT ;  /* 0x000000000000094d */ /* 0x000fea0003800000 */
[----:B------:R-:W-:Y:S01]  /*0a40*/  ULDC.64 UR4, c[0x0][0x650] ;  /* 0x0001940000047ab9 */ /* 0x000fe20000000a00 */
[----:B------:R-:W-:Y:S01]  /*0a50*/  PRMT R3, RZ, 0x7610, R3 ;  /* 0x00007610ff037816 */ /* 0x000fe20000000003 */
[----:B------:R-:W-:Y:S01]  /*0a60*/  IMAD.MOV.U32 R103, RZ, RZ, -0x1 ;  /* 0xffffffffff677424 */ /* 0x000fe200078e00ff */
[----:B------:R-:W-:Y:S01]  /*0a70*/  ISETP.GE.U32.AND P0, PT, R16, UR4, PT ;  /* 0x0000000410007c0c */ /* 0x000fe2000bf06070 */
[----:B------:R-:W-:Y:S02]  /*0a80*/  IMAD.MOV.U32 R100, RZ, RZ, -0x1 ;  /* 0xffffffffff647424 */ /* 0x000fe400078e00ff */
[----:B------:R-:W-:Y:S01]  /*0a90*/  IMAD.MOV.U32 R101, RZ, RZ, -0x1 ;  /* 0xffffffffff657424 */ /* 0x000fe200078e00ff */
[----:B------:R-:W-:-:S13]  /*0aa0*/  ISETP.GE.U32.AND.EX P0, PT, R17, UR5, PT, P0 ;  /* 0x0000000511007c0c */ /* 0x000fda000bf06100 */
[----:B------:R-:W-:Y:S05]  /*0ab0*/  @P0 BRA `(.L_x_8) ;  /* 0x0000000400280947 */ /* 0x000fea0003800000 */
[----:B------:R-:W0:Y:S01]  /*0ac0*/  LDC.64 R24, c[0x0][0x628] ;  /* 0x00018a00ff187b82 */ /* 0x000e220000000a00 */
[----:B------:R-:W-:Y:S02]  /*0ad0*/  IMAD.MOV.U32 R10, RZ, RZ, R16 ;  /* 0x000000ffff0a7224 */ /* 0x000fe400078e0010 */
[----:B------:R-:W-:-:S05]  /*0ae0*/  IMAD.MOV.U32 R11, RZ, RZ, R17 ;  /* 0x000000ffff0b7224 */ /* 0x000fca00078e0011 */
[----:B------:R-:W1:Y:S08]  /*0af0*/  LDC R8, c[0x0][0x630] ;  /* 0x00018c00ff087b82 */ /* 0x000e700000000800 */
[----:B------:R-:W2:Y:S01]  /*0b00*/  LDC.64 R26, c[0x0][0x620] ;  /* 0x00018800ff1a7b82 */ /* 0x000ea20000000a00 */
[----:B0-----:R-:W-:-:S04]  /*0b10*/  ISETP.NE.U32.AND P0, PT, R24, RZ, PT ;  /* 0x000000ff1800720c */ /* 0x001fc80003f05070 */
[----:B------:R-:W-:-:S13]  /*0b20*/  ISETP.NE.AND.EX P0, PT, R25, RZ, PT, P0 ;  /* 0x000000ff1900720c */ /* 0x000fda0003f05300 */
[----:B-12---:R-:W-:Y:S05]  /*0b30*/  @!P0 BRA `(.L_x_9) ;  /* 0x0000000000288947 */ /* 0x006fea0003800000 */
[----:B------:R-:W0:Y:S02]  /*0b40*/  LDC R3, c[0x0][0x634] ;  /* 0x00018d00ff037b82 */ /* 0x000e240000000800 */
[----:B0-----:R-:W-:-:S05]  /*0b50*/  IADD3 R3, P0, R16, R3, RZ ;  /* 0x0000000310037210 */ /* 0x001fca0007f1e0ff */
[----:B------:R-:W-:-:S04]  /*0b60*/  IMAD.X R21, RZ, RZ, R17, P0 ;  /* 0x000000ffff157224 */ /* 0x000fc800000e0611 */
[----:B------:R-:W-:-:S04]  /*0b70*/  IMAD.WIDE.U32 R10, R21, R24, RZ ;  /* 0x00000018150a7225 */ /* 0x000fc800078e00ff */
[----:B------:R-:W-:-:S04]  /*0b80*/  IMAD.WIDE.U32 R12, P0, R3, R25, R10 ;  /* 0x00000019030c7225 */ /* 0x000fc8000780000a */
[----:B------:R-:W-:-:S04]  /*0b90*/  IMAD.WIDE.U32 R10, R3, R24, RZ ;  /* 0x00000018030a7225 */ /* 0x000fc800078e00ff */
[----:B------:R-:W-:Y:S01]  /*0ba0*/  IMAD.X R15, RZ, RZ, RZ, P0 ;  /* 0x000000ffff0f7224 */ /* 0x000fe200000e06ff */
[----:B------:R-:W-:Y:S01]  /*0bb0*/  IADD3 RZ, P0, R11, R12, RZ ;  /* 0x0000000c0bff7210 */ /* 0x000fe20007f1e0ff */
[----:B------:R-:W-:-:S04]  /*0bc0*/  IMAD.MOV.U32 R14, RZ, RZ, R13 ;  /* 0x000000ffff0e7224 */ /* 0x000fc800078e000d */
[----:B------:R-:W-:-:S08]  /*0bd0*/  IMAD.WIDE.U32.X R10, R21, R25, R14, P0 ;  /* 0x00000019150a7225 */ /* 0x000fd000000e040e */
.L_x_9:
[----:B------:R-:W0:Y:S01]  /*0be0*/  LDC.64 R30, c[0x0][0x640] ;  /* 0x00019000ff1e7b82 */ /* 0x000e220000000a00 */
[-CC-:B------:R-:W-:Y:S01]  /*0bf0*/  SHF.R.U64 R101, R10, R8.reuse, R11.reuse ;  /* 0x000000080a657219 */ /* 0x180fe2000000120b */
[----:B------:R-:W-:Y:S01]  /*0c00*/  IMAD R29, R9, R23, R4 ;  /* 0x00000017091d7224 */ /* 0x000fe200078e0204 */
[----:B------:R-:W-:Y:S01]  /*0c10*/  SHF.R.U32.HI R3, RZ, R8, R11 ;  /* 0x00000008ff037219 */ /* 0x000fe2000001160b */
[----:B------:R-:W-:Y:S01]  /*0c20*/  IMAD.MOV.U32 R23, RZ, RZ, 0x1 ;  /* 0x00000001ff177424 */ /* 0x000fe200078e00ff */
[----:B------:R-:W-:-:S03]  /*0c30*/  IADD3 R5, P0, RZ, -R101, RZ ;  /* 0x80000065ff057210 */ /* 0x000fc60007f1e0ff */
[----:B------:R-:W1:Y:S02]  /*0c40*/  LDC R12, c[0x0][0x618] ;  /* 0x00018600ff0c7b82 */ /* 0x000e640000000800 */
[----:B------:R-:W-:Y:S02]  /*0c50*/  IMAD.X R3, RZ, RZ, ~R3, P0 ;  /* 0x000000ffff037224 */ /* 0x000fe400000e0e03 */
[----:B------:R-:W-:-:S04]  /*0c60*/  IMAD.WIDE.U32 R10, R5, R26, R16 ;  /* 0x0000001a050a7225 */ /* 0x000fc800078e0010 */
[----:B------:R-:W2:Y:S01]  /*0c70*/  LDC R20, c[0x0][0x608] ;  /* 0x00018200ff147b82 */ /* 0x000ea20000000800 */
[----:B------:R-:W-:Y:S02]  /*0c80*/  IMAD R8, R3, R26, RZ ;  /* 0x0000001a03087224 */ /* 0x000fe400078e02ff */
[----:B------:R-:W-:Y:S02]  /*0c90*/  IMAD.MOV.U32 R3, RZ, RZ, -0x1 ;  /* 0xffffffffff037424 */ /* 0x000fe400078e00ff */
[----:B------:R-:W-:-:S03]  /*0ca0*/  IMAD R5, R5, R27, R8 ;  /* 0x0000001b05057224 */ /* 0x000fc600078e0208 */
[----:B------:R-:W3:Y:S01]  /*0cb0*/  LDC R28, c[0x0][0x658] ;  /* 0x00019600ff1c7b82 */ /* 0x000ee20000000800 */
[----:B------:R-:W-:Y:S01]  /*0cc0*/  IMAD.IADD R5, R11, 0x1, R5 ;  /* 0x000000010b057824 */ /* 0x000fe200078e0205 */
[----:B0-----:R-:W-:-:S04]  /*0cd0*/  ISETP.NE.U32.AND P0, PT, R30, RZ, PT ;  /* 0x000000ff1e00720c */ /* 0x001fc80003f05070 */
[----:B------:R-:W-:Y:S02]  /*0ce0*/  ISETP.NE.AND.EX P0, PT, R31, RZ, PT, P0 ;  /* 0x000000ff1f00720c */ /* 0x000fe40003f05300 */
[----:B------:R-:W0:Y:S01]  /*0cf0*/  LDC R24, c[0x0][0x600] ;  /* 0x00018000ff187b82 */ /* 0x000e220000000800 */
[-CC-:B-1----:R-:W-:Y:S02]  /*0d00*/  SHF.R.U64 R14, R10, R12.reuse, R5.reuse ;  /* 0x0000000c0a0e7219 */ /* 0x182fe40000001205 */
[----:B------:R-:W-:-:S05]  /*0d10*/  SHF.R.U32.HI R5, RZ, R12, R5 ;  /* 0x0000000cff057219 */ /* 0x000fca0000011605 */
[----:B------:R-:W1:Y:S01]  /*0d20*/  LDC R15, c[0x0][0x648] ;  /* 0x00019200ff0f7b82 */ /* 0x000e620000000800 */
[-CC-:B--2---:R-:W-:Y:S02]  /*0d30*/  SHF.R.U64 R27, R14, R20.reuse, R5.reuse ;  /* 0x000000140e1b7219 */ /* 0x184fe40000001205 */
[----:B------:R-:W-:-:S05]  /*0d40*/  SHF.R.U32.HI R5, RZ, R20, R5 ;  /* 0x00000014ff057219 */ /* 0x000fca0000011605 */
[----:B------:R-:W2:Y:S01]  /*0d50*/  LDC R21, c[0x0][0x638] ;  /* 0x00018e00ff157b82 */ /* 0x000ea20000000800 */
[-CC-:B---3--:R-:W-:Y:S02]  /*0d60*/  SHF.R.U64 R20, R27, R28.reuse, R5.reuse ;  /* 0x0000001c1b147219 */ /* 0x188fe40000001205 */
[-C--:B------:R-:W-:Y:S02]  /*0d70*/  SHF.L.U32 R3, R3, R28.reuse, RZ ;  /* 0x0000001c03037219 */ /* 0x080fe400000006ff */
[----:B------:R-:W-:Y:S01]  /*0d80*/  SHF.R.U32.HI R5, RZ, R28, R5 ;  /* 0x0000001cff057219 */ /* 0x000fe20000011605 */
[----:B------:R-:W-:Y:S01]  /*0d90*/  IMAD.MOV.U32 R4, RZ, RZ, R20 ;  /* 0x000000ffff047224 */ /* 0x000fe200078e0014 */
[----:B------:R-:W-:Y:S01]  /*0da0*/  LOP3.LUT R12, RZ, R3, RZ, 0x33, !PT ;  /* 0x00000003ff0c7212 */ /* 0x000fe200078e33ff */
[----:B------:R-:W3:Y:S01]  /*0db0*/  LDC R25, c[0x0][0x610] ;  /* 0x00018400ff197b82 */ /* 0x000ee20000000800 */
[----:B------:R-:W-:Y:S05]  /*0dc0*/  @!P0 BRA `(.L_x_10) ;  /* 0x0000000000288947 */ /* 0x000fea0003800000 */
[----:B------:R-:W4:Y:S02]  /*0dd0*/  LDC R3, c[0x0][0x64c] ;  /* 0x00019300ff037b82 */ /* 0x000f240000000800 */
[----:B----4-:R-:W-:-:S05]  /*0de0*/  IADD3 R3, P0, R20, R3, RZ ;  /* 0x0000000314037210 */ /* 0x010fca0007f1e0ff */
        /* <DEDUP_REMOVED lines=8> */
.L_x_10:
[----:B-1----:R-:W-:Y:S01]  /*0e70*/  SHF.R.U64 R4, R4, R15, R5 ;  /* 0x0000000f04047219 */ /* 0x002fe20000001205 */
[----:B0-----:R-:W-:Y:S01]  /*0e80*/  VIADD R5, R24, 0xffffffff ;  /* 0xffffffff18057836 */ /* 0x001fe20000000000 */
[----:B------:R-:W-:Y:S02]  /*0e90*/  SHF.L.U32 R3, R23, R28, RZ ;  /* 0x0000001c17037219 */ /* 0x000fe400000006ff */
[----:B------:R-:W-:Y:S01]  /*0ea0*/  LOP3.LUT R12, R27, R12, RZ, 0xc0, !PT ;  /* 0x0000000c1b0c7212 */ /* 0x000fe200078ec0ff */
[----:B------:R-:W-:Y:S01]  /*0eb0*/  IMAD.MOV R8, RZ, RZ, -R4 ;  /* 0x000000ffff087224 */ /* 0x000fe200078e0a04 */
[----:B------:R-:W-:Y:S02]  /*0ec0*/  SEL R6, R6, R29, !P1 ;  /* 0x0000001d06067207 */ /* 0x000fe40004800000 */
[----:B------:R-:W-:Y:S01]  /*0ed0*/  LOP3.LUT R5, R14, R5, RZ, 0xc0, !PT ;  /* 0x000000050e057212 */ /* 0x000fe200078ec0ff */
[----:B------:R-:W-:Y:S02]  /*0ee0*/  IMAD R9, R3, R4, R12 ;  /* 0x0000000403097224 */ /* 0x000fe400078e020c */
[----:B--2---:R-:W-:-:S02]  /*0ef0*/  IMAD R3, R8, R21, R20 ;  /* 0x0000001508037224 */ /* 0x004fc400078e0214 */
[----:B---3--:R-:W-:Y:S02]  /*0f00*/  IMAD R6, R9, R25, R6 ;  /* 0x0000001909067224 */ /* 0x008fe400078e0206 */
[----:B------:R-:W-:Y:S02]  /*0f10*/  IMAD R103, R3, R24, R5 ;  /* 0x0000001803677224 */ /* 0x000fe400078e0205 */
[----:B------:R-:W-:-:S03]  /*0f20*/  IMAD.MOV.U32 R4, RZ, RZ, 0x1 ;  /* 0x00000001ff047424 */ /* 0x000fc600078e00ff */
[----:B------:R-:W-:Y:S02]  /*0f30*/  SEL R100, R103, R6, !P1 ;  /* 0x0000000667647207 */ /* 0x000fe40004800000 */
[----:B------:R-:W-:Y:S02]  /*0f40*/  PRMT R3, R4, 0x7610, R3 ;  /* 0x0000761004037816 */ /* 0x000fe40000000003 */
[----:B------:R-:W-:-:S07]  /*0f50*/  SEL R103, R6, R103, !P1 ;  /* 0x0000006706677207 */ /* 0x000fce0004800000 */
.L_x_8:
[----:B------:R-:W-:-:S08]  /*0f60*/  NOP ;  /* 0x0000000000007918 */ /* 0x000fd00000000000 */
[----:B------:R-:W0:Y:S02]  /*0f70*/  USETMAXREG.TRY_ALLOC.CTAPOOL UP0, 0xe8 ;  /* 0x000000e8000079c8 */ /* 0x000e240008000600 */
[----:B0-----:R-:W-:-:S13]  /*0f80*/  PLOP3.LUT P0, PT, PT, PT, UP0, 0x80, 0x0 ;  /* 0x000000000000781c */ /* 0x001fda0003f0f008 */
[----:B------:R-:W-:Y:S05]  /*0f90*/  @!P0 BRA `(.L_x_8) ;  /* 0xfffffffc00f08947 */ /* 0x000fea000383ffff */
[----:B------:R-:W-:Y:S01]  /*0fa0*/  ULDC.64 UR4, c[0x0][0x598] ;  /* 0x0001660000047ab9 */ /* 0x000fe20000000a00 */
[----:B------:R-:W-:Y:S01]  /*0fb0*/  ULDC.64 UR36, c[0x0][0x208] ;  /* 0x0000820000247ab9 */ /* 0x000fe20000000a00 */
[----:B------:R-:W-:-:S04]  /*0fc0*/  ISETP.NE.U32.AND P0, PT, RZ, UR4, PT ;  /* 0x00000004ff007c0c */ /* 0x000fc8000bf05070 */
[----:B------:R-:W-:-:S13]  /*0fd0*/  ISETP.NE.AND.EX P0, PT, RZ, UR5, PT, P0 ;  /* 0x00000005ff007c0c */ /* 0x000fda000bf05300 */
[----:B------:R-:W-:Y:S05]  /*0fe0*/  @!P0 BRA `(.L_x_11) ;  /* 0x00000000001c8947 */ /* 0x000fea0003800000 */
[----:B------:R-:W0:Y:S02]  /*0ff0*/  LDC.64 R4, c[0x0][0x598] ;  /* 0x00016600ff047b82 */ /* 0x000e240000000a00 */
[----:B0-----:R-:W2:Y:S02]  /*1000*/  LDG.E.64 R4, desc[UR36][R4.64] ;  /* 0x0000002404047981 */ /* 0x001ea4000c1e1b00 */
[----:B--2---:R-:W-:-:S04]  /*1010*/  ISETP.NE.U32.AND P0, PT, R4, RZ, PT ;  /* 0x000000ff0400720c */ /* 0x004fc80003f05070 */
[----:B------:R-:W-:-:S13]  /*1020*/  ISETP.NE.AND.EX P0, PT, R5, RZ, PT, P0 ;  /* 0x000000ff0500720c */ /* 0x000fda0003f05300 */
[----:B------:R-:W-:Y:S05]  /*1030*/  @!P0 BRA `(.L_x_11) ;  /* 0x0000000000088947 */ /* 0x000fea0003800000 */
[----:B------:R0:W5:Y:S01]  /*1040*/  LD.E R23, desc[UR36][R4.64] ;  /* 0x0000002404177980 */ /* 0x000162000c101900 */
[----:B------:R-:W-:Y:S05]  /*1050*/  BRA `(.L_x_12) ;  /* 0x0000000000247947 */ /* 0x000fea0003800000 */
.L_x_11:
[----:B------:R-:W-:Y:S02]  /*1060*/  ULDC.64 UR4, c[0x0][0x588] ;  /* 0x0001620000047ab9 */ /* 0x000fe40000000a00 */
[----:B------:R-:W-:-:S04]  /*1070*/  ISETP.NE.U32.AND P0, PT, RZ, UR4, PT ;  /* 0x00000004ff007c0c */ /* 0x000fc8000bf05070 */
[----:B------:R-:W-:-:S13]  /*1080*/  ISETP.NE.AND.EX P0, PT, RZ, UR5, PT, P0 ;  /* 0x00000005ff007c0c */ /* 0x000fda000bf05300 */
[----:B------:R-:W-:Y:S05]  /*1090*/  @!P0 BRA `(.L_x_13) ;  /* 0x00000000000c8947 */ /* 0x000fea0003800000 */
[----:B------:R-:W0:Y:S02]  /*10a0*/  LDC.64 R4, c[0x0][0x588] ;  /* 0x00016200ff047b82 */ /* 0x000e240000000a00 */
[----:B0-----:R1:W5:Y:S01]  /*10b0*/  LDG.E R23, desc[UR36][R4.64] ;  /* 0x0000002404177981 */ /* 0x001362000c1e1900 */
[----:B------:R-:W-:Y:S05]  /*10c0*/  BRA `(.L_x_12) ;  /* 0x0000000000087947 */ /* 0x000fea0003800000 */
.L_x_13:
[----:B------:R-:W-:Y:S02]  /*10d0*/  ULDC UR4, c[0x0][0x580] ;  /* 0x0001600000047ab9 */ /* 0x000fe40000000800 */
[----:B------:R-:W-:-:S07]  /*10e0*/  IMAD.U32 R23, RZ, RZ, UR4 ;  /* 0x00000004ff177e24 */ /* 0x000fce000f8e00ff */
.L_x_12:
[----:B------:R-:W-:Y:S02]  /*10f0*/  ULDC.64 UR4, c[0x0][0x5a0] ;  /* 0x0001680000047ab9 */ /* 0x000fe40000000a00 */
[----:B------:R-:W-:-:S04]  /*1100*/  ISETP.NE.U32.AND P0, PT, RZ, UR4, PT ;  /* 0x00000004ff007c0c */ /* 0x000fc8000bf05070 */
[----:B------:R-:W-:-:S13]  /*1110*/  ISETP.NE.AND.EX P0, PT, RZ, UR5, PT, P0 ;  /* 0x00000005ff007c0c */ /* 0x000fda000bf05300 */
[----:B------:R-:W-:Y:S05]  /*1120*/  @!P0 BRA `(.L_x_14) ;  /* 0x00000000001c8947 */ /* 0x000fea0003800000 */
[----:B01----:R-:W0:Y:S02]  /*1130*/  LDC.64 R4, c[0x0][0x5a0] ;  /* 0x00016800ff047b82 */ /* 0x003e240000000a00 */
[----:B0-----:R-:W2:Y:S02]  /*1140*/  LDG.E.64 R4, desc[UR36][R4.64] ;  /* 0x0000002404047981 */ /* 0x001ea4000c1e1b00 */
[----:B--2---:R-:W-:-:S04]  /*1150*/  ISETP.NE.U32.AND P0, PT, R4, RZ, PT ;  /* 0x000000ff0400720c */ /* 0x004fc80003f05070 */
[----:B------:R-:W-:-:S13]  /*1160*/  ISETP.NE.AND.EX P0, PT, R5, RZ, PT, P0 ;  /* 0x000000ff0500720c */ /* 0x000fda0003f05300 */
[----:B------:R-:W-:Y:S05]  /*1170*/  @!P0 BRA `(.L_x_14) ;  /* 0x0000000000088947 */ /* 0x000fea0003800000 */
[----:B------:R0:W5:Y:S01]  /*1180*/  LD.E R90, desc[UR36][R4.64] ;  /* 0x00000024045a7980 */ /* 0x000162000c101900 */
[----:B------:R-:W-:Y:S05]  /*1190*/  BRA `(.L_x_15) ;  /* 0x0000000000247947 */ /* 0x000fea0003800000 */
.L_x_14:
[----:B------:R-:W-:Y:S02]  /*11a0*/  ULDC.64 UR4, c[0x0][0x590] ;  /* 0x0001640000047ab9 */ /* 0x000fe40000000a00 */
[----:B------:R-:W-:-:S04]  /*11b0*/  ISETP.NE.U32.AND P0, PT, RZ, UR4, PT ;  /* 0x00000004ff007c0c */ /* 0x000fc8000bf05070 */
[----:B------:R-:W-:-:S13]  /*11c0*/  ISETP.NE.AND.EX P0, PT, RZ, UR5, PT, P0 ;  /* 0x00000005ff007c0c */ /* 0x000fda000bf05300 */
[----:B------:R-:W-:Y:S05]  /*11d0*/  @!P0 BRA `(.L_x_16) ;  /* 0x00000000000c8947 */ /* 0x000fea0003800000 */
[----:B------:R-:W2:Y:S02]  /*11e0*/  LDC.64 R90, c[0x0][0x590] ;  /* 0x00016400ff5a7b82 */ /* 0x000ea40000000a00 */
[----:B--2---:R2:W5:Y:S01]  /*11f0*/  LDG.E R90, desc[UR36][R90.64] ;  /* 0x000000245a5a7981 */ /* 0x004562000c1e1900 */
[----:B------:R-:W-:Y:S05]  /*1200*/  BRA `(.L_x_15) ;  /* 0x0000000000087947 */ /* 0x000fea0003800000 */
.L_x_16:
[----:B------:R-:W-:Y:S02]  /*1210*/  ULDC UR4, c[0x0][0x584] ;  /* 0x0001610000047ab9 */ /* 0x000fe40000000800 */
[----:B------:R-:W-:-:S07]  /*1220*/  IMAD.U32 R90, RZ, RZ, UR4 ;  /* 0x00000004ff5a7e24 */ /* 0x000fce000f8e00ff */
.L_x_15:
[----:B------:R-:W-:-:S13]  /*1230*/  LOP3.LUT P0, RZ, R3, 0xff, RZ, 0xc0, !PT ;  /* 0x000000ff03ff7812 */ /* 0x000fda000780c0ff */
[----:B------:R-:W-:Y:S05]  /*1240*/  @!P0 EXIT ;  /* 0x000000000000894d */ /* 0x000fea0003800000 */
[----:B------:R-:W3:Y:S01]  /*1250*/  LDC R93, c[0x0][0x658] ;  /* 0x00019600ff5d7b82 */ /* 0x000ee20000000800 */
[----:B------:R-:W-:Y:S01]  /*1260*/  LOP3.LUT R7, R7, 0x1, RZ, 0xc0, !PT ;  /* 0x0000000107077812 */ /* 0x000fe200078ec0ff */
[----:B------:R-:W-:Y:S01]  /*1270*/  ULDC.64 UR6, c[0x0][0x288] ;  /* 0x0000a20000067ab9 */ /* 0x000fe20000000a00 */
[----:B------:R-:W-:Y:S01]  /*1280*/  SHF.R.U32.HI R3, RZ, 0x2, R95 ;  /* 0x00000002ff037819 */ /* 0x000fe2000001165f */
[----:B------:R-:W-:Y:S01]  /*1290*/  UIADD3 UR4, UR7, 0x3f, URZ ;  /* 0x0000003f07047890 */ /* 0x000fe2000fffe03f */
[----:B------:R-:W-:Y:S01]  /*12a0*/  SHF.R.U32.HI R0, RZ, 0x1, R0 ;  /* 0x00000001ff007819 */ /* 0x000fe20000011600 */
[----:B------:R-:W-:Y:S01]  /*12b0*/  IMAD.SHL.U32 R88, R7, 0x40, RZ ;  /* 0x0000004007587824 */ /* 0x000fe200078e00ff */
[----:B------:R-:W-:Y:S01]  /*12c0*/  LOP3.LUT R3, R3, 0x7, RZ, 0xc0, !PT ;  /* 0x0000000703037812 */ /* 0x000fe200078ec0ff */
[----:B------:R-:W4:Y:S01]  /*12d0*/  LDC.64 R8, c[0x0][0x5c8] ;  /* 0x00017200ff087b82 */ /* 0x000f220000000a00 */
[----:B------:R-:W-:Y:S01]  /*12e0*/  USHF.R.S32.HI UR5, URZ, 0x1f, UR4 ;  /* 0x0000001f3f057899 */ /* 0x000fe20008011404 */
[----:B------:R-:W-:Y:S01]  /*12f0*/  LOP3.LUT R0, R0, 0x30, RZ, 0xc0, !PT ;  /* 0x0000003000007812 */ /* 0x000fe200078ec0ff */
[----:B------:R-:W-:Y:S01]  /*1300*/  IMAD.MOV.U32 R6, RZ, RZ, 0x1 ;  /* 0x00000001ff067424 */ /* 0x000fe200078e00ff */
[--C-:B------:R-:W-:Y:S01]  /*1310*/  LOP3.LUT R88, R88, 0x40, R3.reuse, 0xe2, !PT ;  /* 0x0000004058587812 */ /* 0x100fe200078ee203 */
[----:B------:R-:W-:Y:S01]  /*1320*/  ULEA.HI UR5, UR5, UR4, URZ, 0x6 ;  /* 0x0000000405057291 */ /* 0x000fe2000f8f303f */
[-C--:B01----:R-:W-:Y:S01]  /*1330*/  IADD3 R4, RZ, -R0.reuse, -R3 ;  /* 0x80000000ff047210 */ /* 0x083fe20007ffe803 */
[----:B------:R-:W-:Y:S01]  /*1340*/  IMAD.U32 R5, RZ, RZ, UR6 ;  /* 0x00000006ff057e24 */ /* 0x000fe2000f8e00ff */
[----:B------:R-:W0:Y:S01]  /*1350*/  LDC R97, c[0x0][0x600] ;  /* 0x00018000ff617b82 */ /* 0x000e220000000800 */
[----:B------:R-:W-:Y:S01]  /*1360*/  LOP3.LUT R88, R88, R0, RZ, 0xfc, !PT ;  /* 0x0000000058587212 */ /* 0x000fe200078efcff */
[----:B------:R-:W-:Y:S01]  /*1370*/  IMAD.MOV.U32 R0, RZ, RZ, -0x1 ;  /* 0xffffffffff007424 */ /* 0x000fe200078e00ff */
[----:B------:R-:W-:Y:S01]  /*1380*/  USHF.R.S32.HI UR43, URZ, 0x6, UR5 ;  /* 0x000000063f2b7899 */ /* 0x000fe20008011405 */
[----:B------:R-:W-:Y:S01]  /*1390*/  LOP3.LUT R94, R95, 0x3, RZ, 0xc0, !PT ;  /* 0x000000035f5e7812 */ /* 0x000fe200078ec0ff */
[----:B------:R-:W-:Y:S01]  /*13a0*/  IMAD R4, R7, -0x40, R4 ;  /* 0xffffffc007047824 */ /* 0x000fe200078e0204 */
[C---:B------:R-:W-:Y:S01]  /*13b0*/  LOP3.LUT R96, R95.reuse, 0x80, RZ, 0xc0, !PT ;  /* 0x000000805f607812 */ /* 0x040fe200078ec0ff */
[----:B------:R-:W-:Y:S01]  /*13c0*/  UISETP.LT.AND UP0, UPT, UR43, 0x1, UPT ;  /* 0x000000012b00788c */ /* 0x000fe2000bf01270 */
[-C--:B---3--:R-:W-:Y:S01]  /*13d0*/  SHF.L.U32 R0, R0, R93.reuse, RZ ;  /* 0x0000005d00007219 */ /* 0x088fe200000006ff */
[----:B------:R-:W-:Y:S01]  /*13e0*/  ULDC UR4, c[0x0][0x284] ;  /* 0x0000a10000047ab9 */ /* 0x000fe20000000800 */
[----:B------:R-:W-:Y:S01]  /*13f0*/  IMAD R94, R94, -0x2, R5 ;  /* 0xfffffffe5e5e7824 */ /* 0x000fe200078e0205 */
[----:B------:R-:W-:Y:S01]  /*1400*/  USEL UR44, UR43, 0x1, UP0 ;  /* 0x000000012b2c7887 */ /* 0x000fe20008000000 */
[----:B------:R-:W-:Y:S01]  /*1410*/  SHF.L.U32 R93, R6, R93, RZ ;  /* 0x0000005d065d7219 */ /* 0x000fe200000006ff */
[----:B------:R-:W-:Y:S01]  /*1420*/  IMAD.SHL.U32 R95, R95, 0x2, RZ ;  /* 0x000000025f5f7824 */ /* 0x000fe200078e00ff */
[----:B------:R-:W-:Y:S01]  /*1430*/  LOP3.LUT R102, R18, 0x1, RZ, 0xfc, !PT ;  /* 0x0000000112667812 */ /* 0x000fe200078efcff */
[----:B------:R-:W-:Y:S01]  /*1440*/  VIADD R99, R4, UR4 ;  /* 0x0000000404637c36 */ /* 0x000fe20008000000 */
[C---:B----4-:R-:W-:Y:S01]  /*1450*/  SHF.L.U64.HI R92, R8.reuse, 0x3, R9 ;  /* 0x00000003085c7819 */ /* 0x050fe20000010209 */
[----:B--2---:R-:W-:Y:S01]  /*1460*/  IMAD.SHL.U32 R91, R8, 0x8, RZ ;  /* 0x00000008085b7824 */ /* 0x004fe200078e00ff */
[----:B------:R-:W-:Y:S01]  /*1470*/  SHF.R.U32.HI R96, RZ, 0x7, R96 ;  /* 0x00000007ff607819 */ /* 0x000fe20000011660 */
[----:B------:R-:W-:Y:S01]  /*1480*/  IMAD.MOV.U32 R89, RZ, RZ, RZ ;  /* 0x000000ffff597224 */ /* 0x000fe200078e00ff */
[----:B------:R-:W-:Y:S01]  /*1490*/  LOP3.LUT R98, RZ, R0, RZ, 0x33, !PT ;  /* 0x00000000ff627212 */ /* 0x000fe200078e33ff */
[----:B------:R-:W-:Y:S01]  /*14a0*/  UIADD3 UR44, UR43, -UR44, URZ ;  /* 0x8000002c2b2c7290 */ /* 0x000fe2000fffe03f */
[----:B------:R-:W-:Y:S01]  /*14b0*/  UMOV UR40, URZ ;  /* 0x0000003f00287c82 */ /* 0x000fe20008000000 */
[----:B0-----:R-:W-:Y:S01]  /*14c0*/  VIADD R97, R97, 0xffffffff ;  /* 0xffffffff61617836 */ /* 0x001fe20000000000 */
[----:B------:R-:W-:-:S09]  /*14d0*/  UMOV UR42, URZ ;  /* 0x0000003f002a7c82 */ /* 0x000fd20008000000 */
.L_x_164:
[----:B0-----:R-:W0:Y:S01]  /*14e0*/  SHFL.IDX PT, R0, R96, RZ, 0x1f ;  /* 0x00001fff60007589 */ /* 0x001e2200000e0000 */
[----:B-1----:R-:W1:Y:S01]  /*14f0*/  S2UR UR7, SR_CgaCtaId ;  /* 0x00000000000779c3 */ /* 0x002e620000008800 */
[----:B------:R-:W-:Y:S01]  /*1500*/  UMOV UR6, 0x400 ;  /* 0x0000040000067882 */ /* 0x000fe20000000000 */
[----:B0-----:R-:W-:Y:S01]  /*1510*/  R2UR UR4, R0 ;  /* 0x00000000000472ca */ /* 0x001fe200000e0000 */
[----:B-1----:R-:W-:-:S12]  /*1520*/  ULEA UR6, UR7, UR6, 0x18 ;  /* 0x0000000607067291 */ /* 0x002fd8000f8ec03f */
[----:B------:R-:W-:-:S04]  /*1530*/  ULEA.HI UR5, UR4, UR4, URZ, 0x1 ;  /* 0x0000000404057291 */ /* 0x000fc8000f8f083f */
[----:B------:R-:W-:-:S04]  /*1540*/  ULOP3.LUT UR5, UR5, 0x7fffe, URZ, 0xc0, !UPT ;  /* 0x0007fffe05057892 */ /* 0x000fc8000f8ec03f */
[----:B------:R-:W-:-:S03]  /*1550*/  UIADD3 UR5, UR4, -UR5, URZ ;  /* 0x8000000504057290 */ /* 0x000fc6000fffe03f */
[----:B------:R-:W-:Y:S01]  /*1560*/  ULDC UR4, c[0x0][0x28c] ;  /* 0x0000a30000047ab9 */ /* 0x000fe20000000800 */
[----:B------:R-:W-:Y:S01]  /*1570*/  ULEA UR5, UR5, UR6, 0xd ;  /* 0x0000000605057291 */ /* 0x000fe2000f8e683f */
[----:B------:R-:W-:-:S03]  /*1580*/  ISETP.LT.AND P0, PT, RZ, UR4, PT ;  /* 0x00000004ff007c0c */ /* 0x000fc6000bf01270 */
[----:B------:R-:W-:-:S04]  /*1590*/  UIADD3 UR5, UR5, 0x180, URZ ;  /* 0x0000018005057890 */ /* 0x000fc8000fffe03f */
[----:B------:R-:W-:-:S04]  /*15a0*/  USHF.R.U32.HI UR5, URZ, 0x4, UR5 ;  /* 0x000000043f057899 */ /* 0x000fc80008011605 */
[----:B------:R-:W-:Y:S02]  /*15b0*/  ULOP3.LUT UR45, UR5, 0x3fff, URZ, 0xc0, !UPT ;  /* 0x00003fff052d7892 */ /* 0x000fe4000f8ec03f */
[----:B--2345:R-:W-:Y:S10]  /*15c0*/  @P0 BRA `(.L_x_17) ;  /* 0x0000000000400947 */ /* 0x03cff40003800000 */
[----:B------:R-:W-:Y:S01]  /*15d0*/  MOV R0, 0x0 ;  /* 0x0000000000007802 */ /* 0x000fe20000000f00 */
[----:B------:R-:W-:Y:S01]  /*15e0*/  ULDC.64 UR4, c[0x4][0x68] ;  /* 0x01001a0000047ab9 */ /* 0x000fe20000000a00 */
[----:B------:R-:W-:Y:S01]  /*15f0*/  ULDC.64 UR6, c[0x4][0x8] ;  /* 0x0100020000067ab9 */ /* 0x000fe20000000a00 */
[----:B------:R-:W-:Y:S01]  /*1600*/  IMAD.U32 R4, RZ, RZ, UR4 ;  /* 0x00000004ff047e24 */ /* 0x000fe2000f8e00ff */
[----:B------:R0:W1:Y:S01]  /*1610*/  LDC.64 R14, c[0x4][R0] ;  /* 0x01000000000e7b82 */ /* 0x0000620000000a00 */
[----:B------:R-:W-:Y:S01]  /*1620*/  IMAD.U32 R5, RZ, RZ, UR5 ;  /* 0x00000005ff057e24 */ /* 0x000fe2000f8e00ff */
[----:B------:R-:W-:Y:S01]  /*1630*/  ULDC.64 UR4, c[0x4][0x70] ;  /* 0x01001c0000047ab9 */ /* 0x000fe20000000a00 */
[----:B------:R-:W-:Y:S02]  /*1640*/  IMAD.U32 R10, RZ, RZ, UR6 ;  /* 0x00000006ff0a7e24 */ /* 0x000fe4000f8e00ff */
[----:B------:R-:W-:Y:S02]  /*1650*/  IMAD.U32 R6, RZ, RZ, UR4 ;  /* 0x00000004ff067e24 */ /* 0x000fe4000f8e00ff */
[----:B------:R-:W-:-:S02]  /*1660*/  IMAD.U32 R7, RZ, RZ, UR5 ;  /* 0x00000005ff077e24 */ /* 0x000fc4000f8e00ff */
[----:B------:R-:W-:Y:S02]  /*1670*/  IMAD.U32 R11, RZ, RZ, UR7 ;  /* 0x00000007ff0b7e24 */ /* 0x000fe4000f8e00ff */
[----:B------:R-:W-:Y:S02]  /*1680*/  IMAD.MOV.U32 R8, RZ, RZ, 0x1e1 ;  /* 0x000001e1ff087424 */ /* 0x000fe400078e00ff */
[----:B------:R-:W-:Y:S02]  /*1690*/  IMAD.MOV.U32 R12, RZ, RZ, 0x1 ;  /* 0x00000001ff0c7424 */ /* 0x000fe400078e00ff */
[----:B0-----:R-:W-:-:S07]  /*16a0*/  IMAD.MOV.U32 R13, RZ, RZ, RZ ;  /* 0x000000ffff0d7224 */ /* 0x001fce00078e00ff */
[----:B------:R-:W-:-:S07]  /*16b0*/  LEPC R20, `(.L_x_17) ;  /* 0x000000001014794e */ /* 0x000fce0000000000 */
[----:B-1---5:R-:W-:Y:S05]  /*16c0*/  CALL.ABS.NOINC R14 ;  /* 0x000000000e007343 */ /* 0x022fea0003c00000 */
.L_x_17:
[----:B------:R-:W-:-:S13]  /*16d0*/  ISETP.NE.AND P0, PT, R102, 0x3, PT ;  /* 0x000000036600780c */ /* 0x000fda0003f05270 */
[----:B------:R-:W-:Y:S05]  /*16e0*/  @!P0 BRA `(.L_x_18) ;  /* 0x0000000000048947 */ /* 0x000fea0003800000 */
[----:B------:R-:W-:Y:S01]  /*16f0*/  BPT.TRAP 0x1 ;  /* 0x000000040000795c */ /* 0x000fe20000300000 */
.L_x_18:
[----:B------:R-:W0:Y:S01]  /*1700*/  S2UR UR5, SR_CgaCtaId ;  /* 0x00000000000579c3 */ /* 0x000e220000008800 */
[----:B------:R-:W-:Y:S01]  /*1710*/  UMOV UR4, 0x400 ;  /* 0x0000040000047882 */ /* 0x000fe20000000000 */
[----:B------:R-:W-:Y:S02]  /*1720*/  IMAD.U32 R0, RZ, RZ, UR40 ;  /* 0x00000028ff007e24 */ /* 0x000fe4000f8e00ff */
[----:B------:R-:W-:-:S03]  /*1730*/  IMAD.U32 R3, RZ, RZ, UR42 ;  /* 0x0000002aff037e24 */ /* 0x000fc6000f8e00ff */
[----:B------:R-:W-:Y:S01]  /*1740*/  SHF.L.U32 R0, R0, 0x1f, RZ ;  /* 0x0000001f00007819 */ /* 0x000fe200000006ff */
[----:B0-----:R-:W-:-:S06]  /*1750*/  ULEA UR4, UR5, UR4, 0x18 ;  /* 0x0000000405047291 */ /* 0x001fcc000f8ec03f */
[----:B------:R-:W-:-:S04]  /*1760*/  IMAD.U32 R6, RZ, RZ, UR4 ;  /* 0x00000004ff067e24 */ /* 0x000fc8000f8e00ff */
[----:B------:R-:W-:-:S04]  /*1770*/  IMAD R3, R3, 0x8, R6 ;  /* 0x0000000803037824 */ /* 0x000fc800078e0206 */
[----:B------:R0:W1:Y:S01]  /*1780*/  SYNCS.PHASECHK.TRANS64.TRYWAIT P1, [R3+URZ], R0 ;  /* 0x00000000030075a7 */ /* 0x000062000802017f */
[----:B------:R-:W-:Y:S05]  /*1790*/  @!P0 BRA `(.L_x_19) ;  /* 0x0000000000048947 */ /* 0x000fea0003800000 */
[----:B------:R-:W-:Y:S01]  /*17a0*/  BPT.TRAP 0x1 ;  /* 0x000000040000795c */ /* 0x000fe20000300000 */
.L_x_19:
[----:B------:R-:W-:-:S05]  /*17b0*/  IMAD.U32 R4, RZ, RZ, UR44 ;  /* 0x0000002cff047e24 */ /* 0x000fca000f8e00ff */
[----:B------:R-:W-:Y:S01]  /*17c0*/  ISETP.GE.AND P2, PT, R4, 0x1, PT ;  /* 0x000000010400780c */ /* 0x000fe20003f46270 */
[----:B-1----:R-:W-:-:S12]  /*17d0*/  @P1 BRA `(.L_x_20) ;  /* 0x0000000000081947 */ /* 0x002fd80003800000 */
[----:B------:R-:W1:Y:S02]  /*17e0*/  SYNCS.PHASECHK.TRANS64.TRYWAIT P1, [R3+URZ], R0 ;  /* 0x00000000030075a7 */ /* 0x000e64000802017f */
[----:B-1----:R-:W-:Y:S05]  /*17f0*/  @!P1 BRA `(.L_x_21) ;  /* 0x0000006800889947 */ /* 0x002fea0003800000 */
.L_x_20:
[----:B------:R-:W-:Y:S05]  /*1800*/  WARPSYNC.ALL ;  /* 0x0000000000007948 */ /* 0x000fea0003800000 */
[----:B------:R-:W-:Y:S01]  /*1810*/  R2UR UR4, R6 ;  /* 0x00000000060472ca */ /* 0x000fe200000e0000 */
[----:B------:R-:W-:Y:S01]  /*1820*/  ULEA UR5, UR42, UR45, 0xa ;  /* 0x0000002d2a057291 */ /* 0x000fe2000f8e503f */
[----:B------:R-:W-:Y:S01]  /*1830*/  WARPGROUP.ARRIVE ;  /* 0x00000000000079c5 */ /* 0x000fe20000000000 */
[----:B------:R-:W-:Y:S01]  /*1840*/  UMOV UR9, 0x40000040 ;  /* 0x4000004000097882 */ /* 0x000fe20000000000 */
[----:B------:R-:W-:-:S04]  /*1850*/  UMOV UR11, 0x40000040 ;  /* 0x40000040000b7882 */ /* 0x000fc80000000000 */
[----:B------:R-:W-:-:S05]  /*1860*/  UMOV UR8, UR5 ;  /* 0x0000000500087c82 */ /* 0x000fca0008000000 */
[----:B------:R-:W-:-:S04]  /*1870*/  UIADD3 UR4, UR4, 0x1c180, URZ ;  /* 0x0001c18004047890 */ /* 0x000fc8000fffe03f */
[----:B------:R-:W-:-:S04]  /*1880*/  USHF.R.U32.HI UR4, URZ, 0x4, UR4 ;  /* 0x000000043f047899 */ /* 0x000fc80008011604 */
[----:B------:R-:W-:-:S04]  /*1890*/  ULOP3.LUT UR4, UR4, 0x3fff, URZ, 0xc0, !UPT ;  /* 0x00003fff04047892 */ /* 0x000fc8000f8ec03f */
[----:B------:R-:W-:-:S04]  /*18a0*/  ULOP3.LUT UR4, UR4, 0x2000000, URZ, 0xfc, !UPT ;  /* 0x0200000004047892 */ /* 0x000fc8000f8efc3f */
[----:B------:R-:W-:-:S07]  /*18b0*/  ULEA UR6, UR42, UR4, 0xa ;  /* 0x000000042a067291 */ /* 0x000fce000f8e503f */
[----:B------:R-:W-:Y:S02]  /*18c0*/  UMOV UR10, UR6 ;  /* 0x00000006000a7c82 */ /* 0x000fe40008000000 */
[----:B------:R-:W-:Y:S01]  /*18d0*/  HGMMA.64x128x16.F32 R24, gdesc[UR8].tnspA.tnspB, RZ, !UPT, gsb0 ;  /* 0x61e00000081879f0 */ /* 0x000fe2000c0008ff */
[----:B------:R-:W-:Y:S02]  /*18e0*/  UIADD3 UR8, UR5, 0x80, URZ ;  /* 0x0000008005087890 */ /* 0x000fe4000fffe03f */
[----:B------:R-:W-:Y:S01]  /*18f0*/  UIADD3 UR10, UR6, 0x80, URZ ;  /* 0x00000080060a7890 */ /* 0x000fe2000fffe03f */
[----:B------:R-:W-:Y:S01]  /*1900*/  UMOV UR9, 0x40000040 ;  /* 0x4000004000097882 */ /* 0x000fe20000000000 */
[----:B------:R-:W-:Y:S01]  /*1910*/  UMOV UR11, 0x40000040 ;  /* 0x40000040000b7882 */ /* 0x000fe20000000000 */
[----:B------:R-:W-:Y:S02]  /*1920*/  WARPGROUP.DEPBAR.LE gsb0, 0x0 ;  /* 0x00008000000079c5 */ /* 0x000fe40000010000 */
[----:B------:R-:W-:-:S06]  /*1930*/  WARPGROUP.ARRIVE ;  /* 0x00000000000079c5 */ /* 0x000fcc0000000000 */
[----:B------:R-:W-:Y:S01]  /*1940*/  HGMMA.64x128x16.F32 R24, gdesc[UR8].tnspA.tnspB, R24, gsb0 ;  /* 0x61e00000081879f0 */ /* 0x000fe20008000818 */
        /* <DEDUP_REMOVED lines=13> */
[----:B------:R-:W-:Y:S03]  /*1a20*/  HGMMA.64x128x16.F32 R24, gdesc[UR8].tnspA.tnspB, R24, gsb0 ;  /* 0x61e00000081879f0 */ /* 0x000fe60008000818 */
[----:B------:R-:W-:Y:S02]  /*1a30*/  WARPGROUP.DEPBAR.LE gsb0, 0x0 ;  /* 0x00008000000079c5 */ /* 0x000fe40000010000 */
[----:B------:R-:W-:Y:S05]  /*1a40*/  @!P2 BRA `(.L_x_22) ;  /* 0x000000040028a947 */ /* 0x000fea0003800000 */
[----:B------:R-:W-:Y:S01]  /*1a50*/  UIADD3 UR5, UR42, 0x1, URZ ;  /* 0x000000012a057890 */ /* 0x000fe2000fffe03f */
[----:B01----:R-:W-:Y:S02]  /*1a60*/  IMAD.U32 R0, RZ, RZ, UR44 ;  /* 0x0000002cff007e24 */ /* 0x003fe4000f8e00ff */
[----:B------:R-:W-:Y:S01]  /*1a70*/  IMAD.U32 R3, RZ, RZ, UR42 ;  /* 0x0000002aff037e24 */ /* 0x000fe2000f8e00ff */
[----:B------:R-:W-:-:S04]  /*1a80*/  UISETP.NE.AND UP0, UPT, UR5, 0x7, UPT ;  /* 0x000000070500788c */ /* 0x000fc8000bf05270 */
[----:B------:R-:W-:Y:S02]  /*1a90*/  USEL UR6, URZ, 0x1, UP0 ;  /* 0x000000013f067887 */ /* 0x000fe40008000000 */
[----:B------:R-:W-:Y:S02]  /*1aa0*/  USEL UR5, UR5, URZ, UP0 ;  /* 0x0000003f05057287 */ /* 0x000fe40008000000 */
[----:B------:R-:W-:-:S06]  /*1ab0*/  ULOP3.LUT UR6, UR40, UR6, URZ, 0x3c, !UPT ;  /* 0x0000000628067292 */ /* 0x000fcc000f8e3c3f */
[----:B------:R-:W-:-:S07]  /*1ac0*/  IMAD.U32 R7, RZ, RZ, UR6 ;  /* 0x00000006ff077e24 */ /* 0x000fce000f8e00ff */
.L_x_29:
[----:B------:R-:W-:Y:S05]  /*1ad0*/  @!P0 BRA `(.L_x_23) ;  /* 0x0000000000048947 */ /* 0x000fea0003800000 */
[----:B------:R-:W-:Y:S01]  /*1ae0*/  BPT.TRAP 0x1 ;  /* 0x000000040000795c */ /* 0x000fe20000300000 */
.L_x_23:
[----:B------:R-:W0:Y:S01]  /*1af0*/  S2UR UR7, SR_CgaCtaId ;  /* 0x00000000000779c3 */ /* 0x000e220000008800 */
[----:B------:R-:W-:Y:S01]  /*1b00*/  UMOV UR6, 0x400 ;  /* 0x0000040000067882 */ /* 0x000fe20000000000 */
[----:B------:R-:W-:Y:S01]  /*1b10*/  IMAD.U32 R5, RZ, RZ, UR5 ;  /* 0x00000005ff057e24 */ /* 0x000fe2000f8e00ff */
[----:B------:R-:W-:Y:S01]  /*1b20*/  SHF.L.U32 R4, R7, 0x1f, RZ ;  /* 0x0000001f07047819 */ /* 0x000fe200000006ff */
[----:B0-----:R-:W-:-:S06]  /*1b30*/  ULEA UR6, UR7, UR6, 0x18 ;  /* 0x0000000607067291 */ /* 0x001fcc000f8ec03f */
[----:B------:R-:W-:-:S04]  /*1b40*/  IMAD.U32 R6, RZ, RZ, UR6 ;  /* 0x00000006ff067e24 */ /* 0x000fc8000f8e00ff */
[----:B------:R-:W-:-:S04]  /*1b50*/  IMAD R5, R5, 0x8, R6 ;  /* 0x0000000805057824 */ /* 0x000fc800078e0206 */
[----:B------:R0:W1:Y:S01]  /*1b60*/  SYNCS.PHASECHK.TRANS64.TRYWAIT P1, [R5+URZ], R4 ;  /* 0x00000004050075a7 */ /* 0x000062000802017f */
[----:B------:R-:W-:Y:S05]  /*1b70*/  @!P0 BRA `(.L_x_24) ;  /* 0x0000000000048947 */ /* 0x000fea0003800000 */
[----:B------:R-:W-:Y:S01]  /*1b80*/  BPT.TRAP 0x1 ;  /* 0x000000040000795c */ /* 0x000fe20000300000 */
.L_x_24:
[----:B-1----:R-:W-:Y:S05]  /*1b90*/  @P1 BRA `(.L_x_25) ;  /* 0x0000000000081947 */ /* 0x002fea0003800000 */
[----:B------:R-:W1:Y:S02]  /*1ba0*/  SYNCS.PHASECHK.TRANS64.TRYWAIT P1, [R5+URZ], R4 ;  /* 0x00000004050075a7 */ /* 0x000e64000802017f */
[----:B-1----:R-:W-:Y:S05]  /*1bb0*/  @!P1 BRA `(.L_x_26) ;  /* 0x0000006400ac9947 */ /* 0x002fea0003800000 */
.L_x_25:
[----:B------:R-:W-:Y:S01]  /*1bc0*/  ULEA UR6, UR5, UR45, 0xa ;  /* 0x0000002d05067291 */ /* 0x000fe2000f8e503f */
[----:B------:R-:W-:Y:S01]  /*1bd0*/  WARPGROUP.ARRIVE ;  /* 0x00000000000079c5 */ /* 0x000fe20000000000 */
[----:B------:R-:W-:Y:S01]  /*1be0*/  ULEA UR7, UR5, UR4, 0xa ;  /* 0x0000000405077291 */ /* 0x000fe2000f8e503f */
[----:B------:R-:W-:Y:S01]  /*1bf0*/  UMOV UR9, 0x40000040 ;  /* 0x4000004000097882 */ /* 0x000fe20000000000 */
[----:B------:R-:W-:-:S03]  /*1c00*/  UMOV UR11, 0x40000040 ;  /* 0x40000040000b7882 */ /* 0x000fc60000000000 */
[----:B------:R-:W-:Y:S02]  /*1c10*/  UMOV UR8, UR6 ;  /* 0x0000000600087c82 */ /* 0x000fe40008000000 */
[----:B------:R-:W-:Y:S02]  /*1c20*/  UMOV UR10, UR7 ;  /* 0x00000007000a7c82 */ /* 0x000fe40008000000 */
[----:B------:R-:W-:Y:S01]  /*1c30*/  HGMMA.64x128x16.F32 R24, gdesc[UR8].tnspA.tnspB, R24, gsb0 ;  /* 0x61e00000081879f0 */ /* 0x000fe20008000818 */
[----:B------:R-:W-:Y:S02]  /*1c40*/  UIADD3 UR8, UR6, 0x80, URZ ;  /* 0x0000008006087890 */ /* 0x000fe4000fffe03f */
[----:B------:R-:W-:Y:S01]  /*1c50*/  UIADD3 UR10, UR7, 0x80, URZ ;  /* 0x00000080070a7890 */ /* 0x000fe2000fffe03f */
[----:B------:R-:W-:Y:S01]  /*1c60*/  UMOV UR9, 0x40000040 ;  /* 0x4000004000097882 */ /* 0x000fe20000000000 */
[----:B------:R-:W-:Y:S01]  /*1c70*/  UMOV UR11, 0x40000040 ;  /* 0x40000040000b7882 */ /* 0x000fe20000000000 */
[----:B------:R-:W-:-:S02]  /*1c80*/  WARPGROUP.DEPBAR.LE gsb0, 0x0 ;  /* 0x00008000000079c5 */ /* 0x000fc40000010000 */
        /* <DEDUP_REMOVED lines=18> */
[----:B------:R-:W-:Y:S01]  /*1db0*/  BPT.TRAP 0x1 ;  /* 0x000000040000795c */ /* 0x000fe20000300000 */
.L_x_27:
[----:B------:R-:W-:-:S13]  /*1dc0*/  ISETP.NE.AND P1, PT, R22, RZ, PT ;  /* 0x000000ff1600720c */ /* 0x000fda0003f25270 */
[----:B01----:R-:W-:-:S04]  /*1dd0*/  @P1 IMAD R4, R3, 0x8, R6 ;  /* 0x0000000803041824 */ /* 0x003fc800078e0206 */
[----:B------:R-:W-:-:S05]  /*1de0*/  @P1 VIADD R4, R4, 0x38 ;  /* 0x0000003804041836 */ /* 0x000fca0000000000 */
[----:B------:R-:W-:-:S04]  /*1df0*/  @P1 PRMT R4, R19, 0x654, R4 ;  /* 0x0000065413041816 */ /* 0x000fc80000000004 */
[----:B------:R0:W-:Y:S01]  /*1e00*/  @P1 SYNCS.ARRIVE.TRANS64.RED.A1T0 RZ, [R4+URZ], RZ ;  /* 0x000000ff04ff19a7 */ /* 0x0001e2000810043f */
[----:B------:R-:W-:-:S13]  /*1e10*/  ISETP.GT.U32.AND P1, PT, R18, 0x1, PT ;  /* 0x000000011200780c */ /* 0x000fda0003f24070 */
[----:B0-----:R-:W-:Y:S05]  /*1e20*/  @P1 BRA `(.L_x_28) ;  /* 0x0000000000041947 */ /* 0x001fea0003800000 */
[----:B------:R-:W-:Y:S01]  /*1e30*/  BPT.TRAP 0x1 ;  /* 0x000000040000795c */ /* 0x000fe20000300000 */
.L_x_28:
[----:B------:R-:W-:Y:S01]  /*1e40*/  UIADD3 UR5, UR5, 0x1, URZ ;  /* 0x0000000105057890 */ /* 0x000fe2000fffe03f */
[C---:B------:R-:W-:Y:S01]  /*1e50*/  ISETP.GT.AND P2, PT, R0.reuse, 0x1, PT ;  /* 0x000000010000780c */ /* 0x040fe20003f44270 */
[----:B------:R-:W-:Y:S02]  /*1e60*/  VIADD R3, R3, 0x1 ;  /* 0x0000000103037836 */ /* 0x000fe40000000000 */
[----:B------:R-:W-:Y:S01]  /*1e70*/  UISETP.NE.AND UP0, UPT, UR5, 0x7, UPT ;  /* 0x000000070500788c */ /* 0x000fe2000bf05270 */
[----:B------:R-:W-:Y:S02]  /*1e80*/  VIADD R0, R0, 0xffffffff ;  /* 0xffffffff00007836 */ /* 0x000fe40000000000 */
[C---:B------:R-:W-:Y:S01]  /*1e90*/  ISETP.NE.AND P1, PT, R3.reuse, 0x7, PT ;  /* 0x000000070300780c */ /* 0x040fe20003f25270 */
[----:B------:R-:W-:Y:S02]  /*1ea0*/  USEL UR6, URZ, 0x1, UP0 ;  /* 0x000000013f067887 */ /* 0x000fe40008000000 */
[----:B------:R-:W-:Y:S01]  /*1eb0*/  USEL UR5, UR5, URZ, UP0 ;  /* 0x0000003f05057287 */ /* 0x000fe20008000000 */
[----:B------:R-:W-:-:S03]  /*1ec0*/  SEL R3, R3, RZ, P1 ;  /* 0x000000ff03037207 */ /* 0x000fc60000800000 */
[----:B------:R-:W-:Y:S01]  /*1ed0*/  LOP3.LUT R7, R7, UR6, RZ, 0x3c, !PT ;  /* 0x0000000607077c12 */ /* 0x000fe2000f8e3cff */
[----:B------:R-:W-:Y:S07]  /*1ee0*/  @P2 BRA `(.L_x_29) ;  /* 0xfffffff800f82947 */ /* 0x000fee000383ffff */
.L_x_22:
[----:B01----:R-:W0:Y:S02]  /*1ef0*/  LDC R0, c[0x0][0x28c] ;  /* 0x0000a300ff007b82 */ /* 0x003e240000000800 */
[----:B0-----:R-:W-:-:S13]  /*1f00*/  ISETP.GE.AND P1, PT, R0, 0x1, PT ;  /* 0x000000010000780c */ /* 0x001fda0003f26270 */
[----:B------:R-:W-:Y:S05]  /*1f10*/  @!P1 BRA `(.L_x_30) ;  /* 0x0000000000509947 */ /* 0x000fea0003800000 */
[----:B------:R-:W-:Y:S05]  /*1f20*/  @!P0 BRA `(.L_x_31) ;  /* 0x0000000000048947 */ /* 0x000fea0003800000 */
[----:B------:R-:W-:Y:S01]  /*1f30*/  BPT.TRAP 0x1 ;  /* 0x000000040000795c */ /* 0x000fe20000300000 */
.L_x_31:
[----:B------:R-:W-:Y:S01]  /*1f40*/  ISETP.NE.AND P0, PT, R22, RZ, PT ;  /* 0x000000ff1600720c */ /* 0x000fe20003f05270 */
[----:B------:R-:W-:Y:S01]  /*1f50*/  BSSY B0, `(.L_x_32) ;  /* 0x000000e000007945 */ /* 0x000fe20003800000 */
[----:B------:R-:W-:-:S11]  /*1f60*/  ISETP.GT.U32.AND P1, PT, R18, 0x1, PT ;  /* 0x000000011200780c */ /* 0x000fd60003f24070 */
[----:B------:R-:W-:Y:S05]  /*1f70*/  @!P0 BRA `(.L_x_33) ;  /* 0x00000000002c8947 */ /* 0x000fea0003800000 */
[----:B------:R-:W-:-:S04]  /*1f80*/  UIADD3 UR6, UR44, UR42, URZ ;  /* 0x0000002a2c067290 */ /* 0x000fc8000fffe03f */
[----:B------:R-:W-:-:S04]  /*1f90*/  UIMAD.WIDE.U32 UR4, UR6, 0x24924925, URZ ;  /* 0x24924925060478a5 */ /* 0x000fc8000f8e003f */
[----:B------:R-:W-:-:S04]  /*1fa0*/  UIADD3 UR4, UR6, -UR5, URZ ;  /* 0x8000000506047290 */ /* 0x000fc8000fffe03f */
[----:B------:R-:W-:-:S04]  /*1fb0*/  ULEA.HI UR4, UR4, UR5, URZ, 0x1f ;  /* 0x0000000504047291 */ /* 0x000fc8000f8ff83f */
[----:B------:R-:W-:-:S04]  /*1fc0*/  USHF.R.U32.HI UR4, URZ, 0x2, UR4 ;  /* 0x000000023f047899 */ /* 0x000fc80008011604 */
[----:B------:R-:W-:-:S06]  /*1fd0*/  UIMAD UR4, UR4, -0x7, UR6 ;  /* 0xfffffff9040478a4 */ /* 0x000fcc000f8e0206 */
[----:B------:R-:W-:-:S04]  /*1fe0*/  IMAD.U32 R3, RZ, RZ, UR4 ;  /* 0x00000004ff037e24 */ /* 0x000fc8000f8e00ff */
[----:B------:R-:W-:-:S04]  /*1ff0*/  IMAD R0, R3, 0x8, R6 ;  /* 0x0000000803007824 */ /* 0x000fc800078e0206 */
[----:B------:R-:W-:-:S05]  /*2000*/  VIADD R0, R0, 0x38 ;  /* 0x0000003800007836 */ /* 0x000fca0000000000 */
[----:B------:R-:W-:-:S04]  /*2010*/  PRMT R0, R19, 0x654, R0 ;  /* 0x0000065413007816 */ /* 0x000fc80000000000 */
[----:B------:R0:W-:Y:S03]  /*2020*/  SYNCS.ARRIVE.TRANS64.RED.A1T0 RZ, [R0+URZ], RZ ;  /* 0x000000ff00ff79a7 */ /* 0x0001e6000810043f */
.L_x_33:
[----:B------:R-:W-:Y:S05]  /*2030*/  BSYNC B0 ;  /* 0x0000000000007941 */ /* 0x000fea0003800000 */
.L_x_32:
[----:B------:R-:W-:Y:S05]  /*2040*/  @P1 BRA `(.L_x_30) ;  /* 0x0000000000041947 */ /* 0x000fea0003800000 */
[----:B------:R-:W-:Y:S01]  /*2050*/  BPT.TRAP 0x1 ;  /* 0x000000040000795c */ /* 0x000fe20000300000 */
.L_x_30:
[----:B------:R-:W-:Y:S01]  /*2060*/  UISETP.GE.U32.AND UP1, UPT, UR43, 0x7, UPT ;  /* 0x000000072b00788c */ /* 0x000fe2000bf26070 */
[----:B------:R-:W-:Y:S01]  /*2070*/  IMAD.SHL.U32 R100, R100, 0x80, RZ ;  /* 0x0000008064647824 */ /* 0x000fe200078e00ff */
[----:B------:R-:W-:Y:S01]  /*2080*/  UIADD3 UR42, UR43, UR42, URZ ;  /* 0x0000002a2b2a7290 */ /* 0x000fe2000fffe03f */
[----:B------:R-:W-:Y:S01]  /*2090*/  SHF.R.S32.HI R11, RZ, 0x1f, R101 ;  /* 0x0000001fff0b7819 */ /* 0x000fe20000011465 */
[----:B------:R-:W-:Y:S01]  /*20a0*/  ULDC UR10, c[0x0][0x288] ;  /* 0x0000a200000a7ab9 */ /* 0x000fe20000000800 */
[----:B------:R-:W-:Y:S01]  /*20b0*/  IMAD.SHL.U32 R6, R103, 0x80, RZ ;  /* 0x0000008067067824 */ /* 0x000fe200078e00ff */
[C---:B------:R-:W-:Y:S01]  /*20c0*/  LOP3.LUT R8, R100.reuse, 0x6, R95, 0xf8, !PT ;  /* 0x0000000664087812 */ /* 0x040fe200078ef85f */
[----:B------:R-:W-:Y:S01]  /*20d0*/  UISETP.GT.U32.AND UP0, UPT, UR42, 0x6, UPT ;  /* 0x000000062a00788c */ /* 0x000fe2000bf04070 */
[----:B------:R-:W-:Y:S01]  /*20e0*/  ISETP.GE.AND P0, PT, R100, UR10, PT ;  /* 0x0000000a64007c0c */ /* 0x000fe2000bf06270 */
[----:B------:R-:W-:Y:S01]  /*20f0*/  ULDC.64 UR6, c[0x0][0x5d0] ;  /* 0x0001740000067ab9 */ /* 0x000fe20000000a00 */
[----:B------:R-:W-:Y:S01]  /*2100*/  ULDC UR11, c[0x0][0x284] ;  /* 0x0000a100000b7ab9 */ /* 0x000fe20000000800 */
[----:B------:R-:W-:Y:S01]  /*2110*/  @UP1 UIMAD.WIDE.U32 UR4, UR42, 0x24924925, URZ ;  /* 0x249249252a0418a5 */ /* 0x000fe2000f8e003f */
[----:B------:R-:W-:Y:S01]  /*2120*/  SHF.R.S32.HI R9, RZ, 0x1f, R8 ;  /* 0x0000001fff097819 */ /* 0x000fe20000011408 */
[----:B0-----:R-:W-:Y:S01]  /*2130*/  IMAD R0, R11, UR6, RZ ;  /* 0x000000060b007c24 */ /* 0x001fe2000f8e02ff */
[----:B------:R-:W-:Y:S01]  /*2140*/  UISETP.LT.U32.AND UP0, UPT, UR43, 0x7, UP0 ;  /* 0x000000072b00788c */ /* 0x000fe20008701070 */
[----:B------:R-:W-:Y:S01]  /*2150*/  ISETP.GE.OR P0, PT, R6, UR11, P0 ;  /* 0x0000000b06007c0c */ /* 0x000fe20008706670 */
[----:B------:R-:W-:Y:S01]  /*2160*/  @UP1 UIADD3 UR4, UR42, -UR5, URZ ;  /* 0x800000052a041290 */ /* 0x000fe2000fffe03f */
[C---:B------:R-:W-:Y:S01]  /*2170*/  IMAD R3, R101.reuse, UR7, R0 ;  /* 0x0000000765037c24 */ /* 0x040fe2000f8e0200 */
[----:B------:R-:W-:Y:S01]  /*2180*/  ULDC.64 UR8, c[0x0][0x5c8] ;  /* 0x0001720000087ab9 */ /* 0x000fe20000000a00 */
[----:B------:R-:W-:Y:S01]  /*2190*/  IMAD.WIDE.U32 R4, R101, UR6, R8 ;  /* 0x0000000665047c25 */ /* 0x000fe2000f8e0008 */
[----:B------:R-:W-:-:S02]  /*21a0*/  USEL UR6, URZ, 0x1, !UP0 ;  /* 0x000000013f067887 */ /* 0x000fc4000c000000 */
[----:B------:R-:W-:Y:S01]  /*21b0*/  @UP1 ULEA.HI UR4, UR4, UR5, URZ, 0x1f ;  /* 0x0000000504041291 */ /* 0x000fe2000f8ff83f */
[----:B------:R-:W-:Y:S01]  /*21c0*/  IMAD.WIDE R104, R103, 0x80, R88 ;  /* 0x0000008067687825 */ /* 0x000fe200078e0258 */
[----:B------:R-:W-:Y:S02]  /*21d0*/  ULOP3.LUT UR40, UR40, UR6, URZ, 0x3c, !UPT ;  /* 0x0000000628287292 */ /* 0x000fe4000f8e3c3f */
[----:B------:R-:W-:Y:S01]  /*21e0*/  @UP1 USHF.R.U32.HI UR4, URZ, 0x2, UR4 ;  /* 0x000000023f041899 */ /* 0x000fe20008011604 */
[----:B------:R-:W-:Y:S02]  /*21f0*/  IMAD.IADD R5, R5, 0x1, R3 ;  /* 0x0000000105057824 */ /* 0x000fe400078e0203 */
[----:B------:R-:W-:Y:S01]  /*2200*/  IMAD R3, R105, UR8, RZ ;  /* 0x0000000869037c24 */ /* 0x000fe2000f8e02ff */
[----:B------:R-:W-:Y:S01]  /*2210*/  @UP1 ULOP3.LUT UR40, UR40, 0x1, UR4, 0x78, !UPT ;  /* 0x0000000128281892 */ /* 0x000fe2000f8e7804 */
[----:B------:R-:W-:-:S04]  /*2220*/  IMAD.WIDE.U32 R106, R104, UR8, R4 ;  /* 0x00000008686a7c25 */ /* 0x000fc8000f8e0004 */
[----:B------:R-:W-:Y:S02]  /*2230*/  IMAD R7, R104, UR9, R3 ;  /* 0x0000000968077c24 */ /* 0x000fe4000f8e0203 */
[----:B------:R-:W-:Y:S01]  /*2240*/  IMAD.MOV.U32 R0, RZ, RZ, -0x1 ;  /* 0xffffffffff007424 */ /* 0x000fe200078e00ff */
[----:B------:R-:W-:Y:S06]  /*2250*/  @P0 BRA `(.L_x_34) ;  /* 0x00000040001c0947 */ /* 0x000fec0003800000 */
[----:B-----5:R-:W-:Y:S01]  /*2260*/  FSETP.NEU.AND P0, PT, R90, RZ, PT ;  /* 0x000000ff5a00720b */ /* 0x020fe20003f0d000 */
[----:B------:R-:W-:Y:S01]  /*2270*/  IMAD.IADD R4, R94, 0x1, -R100 ;  /* 0x000000015e047824 */ /* 0x000fe200078e0a64 */
[----:B------:R-:W-:Y:S01]  /*2280*/  BSSY B0, `(.L_x_34) ;  /* 0x0000404000007945 */ /* 0x000fe20003800000 */
[----:B------:R-:W-:Y:S02]  /*2290*/  IMAD.IADD R3, R99, 0x1, -R6 ;  /* 0x0000000163037824 */ /* 0x000fe400078e0a06 */
[----:B------:R-:W-:Y:S01]  /*22a0*/  IMAD.IADD R103, R107, 0x1, R7 ;  /* 0x000000016b677824 */ /* 0x000fe200078e0207 */
[----:B------:R-:W-:-:S04]  /*22b0*/  ISETP.GT.AND P2, PT, R4, RZ, PT ;  /* 0x000000ff0400720c */ /* 0x000fc80003f44270 */
[----:B------:R-:W-:-:S03]  /*22c0*/  ISETP.GT.AND P1, PT, R3, RZ, P2 ;  /* 0x000000ff0300720c */ /* 0x000fc60001724270 */
[----:B------:R-:W-:Y:S10]  /*22d0*/  @!P0 BRA `(.L_x_35) ;  /* 0x0000002c00288947 */ /* 0x000ff40003800000 */
[----:B------:R-:W0:Y:S01]  /*22e0*/  LDC.64 R110, c[0x0][0x5b8] ;  /* 0x00016e00ff6e7b82 */ /* 0x000e220000000a00 */
[----:B------:R-:W-:-:S07]  /*22f0*/  ULDC.64 UR4, c[0x0][0x5c0] ;  /* 0x0001700000047ab9 */ /* 0x000fce0000000a00 */
[----:B------:R-:W1:Y:S08]  /*2300*/  LDC.64 R112, c[0x0][0x5b0] ;  /* 0x00016c00ff707b82 */ /* 0x000e700000000a00 */
[----:B------:R-:W2:Y:S01]  /*2310*/  LDC.64 R114, c[0x0][0x5a8] ;  /* 0x00016a00ff727b82 */ /* 0x000ea20000000a00 */
[-C--:B0-----:R-:W-:Y:S02]  /*2320*/  IMAD R6, R11, R110.reuse, RZ ;  /* 0x0000006e0b067224 */ /* 0x081fe400078e02ff */
[----:B------:R-:W-:-:S04]  /*2330*/  IMAD.WIDE.U32 R108, R101, R110, R8 ;  /* 0x0000006e656c7225 */ /* 0x000fc800078e0008 */
[----:B------:R-:W-:Y:S02]  /*2340*/  IMAD R107, R101, R111, R6 ;  /* 0x0000006f656b7224 */ /* 0x000fe400078e0206 */
[-C--:B-1----:R-:W-:Y:S02]  /*2350*/  IMAD R5, R105, R112.reuse, RZ ;  /* 0x0000007069057224 */ /* 0x082fe400078e02ff */
[----:B------:R-:W-:Y:S02]  /*2360*/  IMAD.IADD R13, R109, 0x1, R107 ;  /* 0x000000016d0d7824 */ /* 0x000fe400078e026b */
[----:B------:R-:W-:Y:S02]  /*2370*/  IMAD.MOV.U32 R12, RZ, RZ, R108 ;  /* 0x000000ffff0c7224 */ /* 0x000fe400078e006c */
[C---:B------:R-:W-:Y:S02]  /*2380*/  IMAD R111, R104.reuse, R113, R5 ;  /* 0x00000071686f7224 */ /* 0x040fe400078e0205 */
[----:B------:R-:W-:-:S04]  /*2390*/  IMAD.WIDE.U32 R6, R104, R112, R12 ;  /* 0x0000007068067225 */ /* 0x000fc800078e000c */
[----:B------:R-:W-:Y:S01]  /*23a0*/  IMAD.IADD R5, R7, 0x1, R111 ;  /* 0x0000000107057824 */ /* 0x000fe200078e026f */
[----:B--2---:R-:W-:-:S04]  /*23b0*/  LEA R14, P0, R6, R114, 0x1 ;  /* 0x00000072060e7211 */ /* 0x004fc800078008ff */
[----:B------:R-:W-:-:S05]  /*23c0*/  LEA.HI.X R15, R6, R115, R5, 0x1, P0 ;  /* 0x00000073060f7211 */ /* 0x000fca00000f0c05 */
[----:B------:R0:W2:Y:S01]  /*23d0*/  @P1 LDG.E.LTC128B.U16 R5, desc[UR36][R14.64] ;  /* 0x000000240e051981 */ /* 0x0000a2000c1e1520 */
[----:B------:R-:W-:Y:S01]  /*23e0*/  LEA R10, P0, R106, UR4, 0x1 ;  /* 0x000000046a0a7c11 */ /* 0x000fe2000f8008ff */
[----:B------:R-:W-:Y:S01]  /*23f0*/  IMAD.WIDE.U32 R6, R104, R112, R8 ;  /* 0x0000007068067225 */ /* 0x000fe200078e0008 */
[----:B------:R-:W-:Y:S03]  /*2400*/  BSSY B1, `(.L_x_36) ;  /* 0x0000012000017945 */ /* 0x000fe60003800000 */
[----:B------:R-:W-:Y:S02]  /*2410*/  IMAD.IADD R7, R111, 0x1, R7 ;  /* 0x000000016f077824 */ /* 0x000fe400078e0207 */
[----:B------:R-:W-:Y:S01]  /*2420*/  IMAD.WIDE.U32 R20, R101, R110, R6 ;  /* 0x0000006e65147225 */ /* 0x000fe200078e0006 */
[----:B0-----:R-:W-:-:S03]  /*2430*/  SHF.L.U64.HI R15, R112, 0x3, R113 ;  /* 0x00000003700f7819 */ /* 0x001fc60000010271 */
[----:B------:R-:W-:Y:S01]  /*2440*/  IMAD.IADD R7, R107, 0x1, R21 ;  /* 0x000000016b077824 */ /* 0x000fe200078e0215 */
[----:B------:R-:W-:Y:S01]  /*2450*/  LEA R6, P4, R20, R114, 0x1 ;  /* 0x0000007214067211 */ /* 0x000fe200078808ff */
[----:B------:R-:W-:-:S03]  /*2460*/  IMAD.SHL.U32 R14, R112, 0x8, RZ ;  /* 0x00000008700e7824 */ /* 0x000fc600078e00ff */
[----:B------:R-:W-:Y:S01]  /*2470*/  LEA.HI.X R7, R20, R115, R7, 0x1, P4 ;  /* 0x0000007314077211 */ /* 0x000fe200020f0c07 */
[----:B--2---:R-:W-:-:S05]  /*2480*/  HADD2.F32 R11, -RZ, R5.H0_H0 ;  /* 0x20000005ff0b7230 */ /* 0x004fca0000004100 */
[----:B------:R-:W-:-:S04]  /*2490*/  FMUL R11, R11, R90 ;  /* 0x0000005a0b0b7220 */ /* 0x000fc80000400000 */
[----:B------:R-:W-:Y:S01]  /*24a0*/  FFMA R24, R24, R23, R11 ;  /* 0x0000001718187223 */ /* 0x000fe2000000000b */
[----:B------:R-:W-:Y:S02]  /*24b0*/  LEA.HI.X R11, R106, UR5, R103, 0x1, P0 ;  /* 0x000000056a0b7c11 */ /* 0x000fe400080f0c67 */
[----:B------:R-:W-:Y:S02]  /*24c0*/  ISETP.GT.AND P0, PT, R4, 0x1, PT ;  /* 0x000000010400780c */ /* 0x000fe40003f04270 */
[----:B------:R-:W-:Y:S02]  /*24d0*/  F2FP.F16.F32.PACK_AB R24, RZ, R24 ;  /* 0x00000018ff18723e */ /* 0x000fe400000000ff */
[----:B------:R-:W-:-:S03]  /*24e0*/  ISETP.GT.AND P3, PT, R3, RZ, P0 ;  /* 0x000000ff0300720c */ /* 0x000fc60000764270 */
[----:B------:R0:W-:Y:S10]  /*24f0*/  @P1 STG.E.U16 desc[UR36][R10.64], R24 ;  /* 0x000000180a001986 */ /* 0x0001f4000c101524 */
[----:B------:R-:W-:Y:S05]  /*2500*/  @!P3 BRA `(.L_x_37) ;  /* 0x000000000004b947 */ /* 0x000fea0003800000 */
[----:B------:R1:W5:Y:S02]  /*2510*/  LDG.E.LTC128B.U16 R5, desc[UR36][R6.64+0x2] ;  /* 0x0000022406057981 */ /* 0x000364000c1e1520 */
.L_x_37:
[----:B------:R-:W-:Y:S05]  /*2520*/  BSYNC B1 ;  /* 0x0000000000017941 */ /* 0x000fea0003800000 */
.L_x_36:
[----:B-----5:R-:W-:Y:S01]  /*2530*/  HADD2.F32 R103, -RZ, R5.H0_H0 ;  /* 0x20000005ff677230 */ /* 0x020fe20000004100 */
[----:B------:R-:W-:Y:S01]  /*2540*/  ISETP.GT.AND P2, PT, R3, 0x8, P2 ;  /* 0x000000080300780c */ /* 0x000fe20001744270 */
[----:B------:R-:W-:Y:S01]  /*2550*/  IMAD.WIDE.U32 R20, R104, R112, R14 ;  /* 0x0000007068147225 */ /* 0x000fe200078e000e */
[----:B0-----:R-:W-:-:S03]  /*2560*/  PRMT R24, R5, 0x7610, R24 ;  /* 0x0000761005187816 */ /* 0x001fc60000000018 */
[----:B------:R-:W-:Y:S01]  /*2570*/  FMUL R12, R103, R90 ;  /* 0x0000005a670c7220 */ /* 0x000fe20000400000 */
[----:B------:R-:W-:Y:S01]  /*2580*/  IMAD.IADD R111, R111, 0x1, R21 ;  /* 0x000000016f6f7824 */ /* 0x000fe200078e0215 */
[----:B------:R-:W-:Y:S02]  /*2590*/  IADD3 R108, P1, R108, R20, RZ ;  /* 0x000000146c6c7210 */ /* 0x000fe40007f3e0ff */
[----:B------:R-:W-:-:S03]  /*25a0*/  FFMA R12, R25, R23, R12 ;  /* 0x00000017190c7223 */ /* 0x000fc6000000000c */
[----:B------:R-:W-:Y:S01]  /*25b0*/  IMAD.X R13, R111, 0x1, R13, P1 ;  /* 0x000000016f0d7824 */ /* 0x000fe200008e060d */
[C---:B------:R-:W-:Y:S02]  /*25c0*/  LEA R14, P1, R108.reuse, R114, 0x1 ;  /* 0x000000726c0e7211 */ /* 0x040fe400078208ff */
[----:B------:R-:W-:Y:S02]  /*25d0*/  F2FP.F16.F32.PACK_AB R12, RZ, R12 ;  /* 0x0000000cff0c723e */ /* 0x000fe400000000ff */
[----:B------:R-:W-:Y:S02]  /*25e0*/  LEA.HI.X R15, R108, R115, R13, 0x1, P1 ;  /* 0x000000736c0f7211 */ /* 0x000fe400008f0c0d */
[----:B------:R-:W-:-:S05]  /*25f0*/  PRMT R21, R12, 0x7610, R21 ;  /* 0x000076100c157816 */ /* 0x000fca0000000015 */
[----:B------:R0:W-:Y:S04]  /*2600*/  @P3 STG.E.U16 desc[UR36][R10.64+0x2], R21 ;  /* 0x000002150a003986 */ /* 0x0001e8000c101524 */
[----:B------:R-:W2:Y:S01]  /*2610*/  @P2 LDG.E.LTC128B.U16 R24, desc[UR36][R14.64] ;  /* 0x000000240e182981 */ /* 0x000ea2000c1e1520 */
[----:B------:R-:W-:Y:S01]  /*2620*/  IADD3 R20, P1, R8, R20, RZ ;  /* 0x0000001408147210 */ /* 0x000fe20007f3e0ff */
[----:B------:R-:W-:Y:S01]  /*2630*/  BSSY B1, `(.L_x_38) ;  /* 0x0000011000017945 */ /* 0x000fe20003800000 */
[----:B------:R-:W-:Y:S02]  /*2640*/  SHF.L.U64.HI R13, R91, 0x1, R92 ;  /* 0x000000015b0d7819 */ /* 0x000fe4000001025c */
[----:B------:R-:W-:Y:S01]  /*2650*/  ISETP.GT.AND P0, PT, R3, 0x8, P0 ;  /* 0x000000080300780c */ /* 0x000fe20000704270 */
[----:B0-----:R-:W-:Y:S01]  /*2660*/  IMAD.X R21, R9, 0x1, R111, P1 ;  /* 0x0000000109157824 */ /* 0x001fe200008e066f */
[----:B------:R-:W-:Y:S01]  /*2670*/  LEA R12, P1, R91, R10, 0x1 ;  /* 0x0000000a5b0c7211 */ /* 0x000fe200078208ff */
[----:B------:R-:W-:-:S04]  /*2680*/  IMAD.WIDE.U32 R20, R101, R110, R20 ;  /* 0x0000006e65147225 */ /* 0x000fc800078e0014 */
[----:B------:R-:W-:Y:S01]  /*2690*/  IMAD.X R13, R13, 0x1, R11, P1 ;  /* 0x000000010d0d7824 */ /* 0x000fe200008e060b */
[----:B------:R-:W-:Y:S01]  /*26a0*/  LEA R8, P3, R20, R114, 0x1 ;  /* 0x0000007214087211 */ /* 0x000fe200078608ff */
[----:B------:R-:W-:-:S05]  /*26b0*/  IMAD.IADD R9, R107, 0x1, R21 ;  /* 0x000000016b097824 */ /* 0x000fca00078e0215 */
[----:B------:R-:W-:Y:S01]  /*26c0*/  LEA.HI.X R9, R20, R115, R9, 0x1, P3 ;  /* 0x0000007314097211 */ /* 0x000fe200018f0c09 */
[----:B--2---:R-:W-:-:S05]  /*26d0*/  HADD2.F32 R5, -RZ, R24.H0_H0 ;  /* 0x20000018ff057230 */ /* 0x004fca0000004100 */
[----:B------:R-:W-:-:S04]  /*26e0*/  FMUL R5, R5, R90 ;  /* 0x0000005a05057220 */ /* 0x000fc80000400000 */
[----:B------:R-:W-:-:S05]  /*26f0*/  FFMA R5, R26, R23, R5 ;  /* 0x000000171a057223 */ /* 0x000fca0000000005 */
[----:B------:R-:W-:-:S05]  /*2700*/  F2FP.F16.F32.PACK_AB R5, RZ, R5 ;  /* 0x00000005ff05723e */ /* 0x000fca00000000ff */
[----:B------:R0:W-:Y:S01]  /*2710*/  @P2 STG.E.U16 desc[UR36][R12.64], R5 ;  /* 0x000000050c002986 */ /* 0x0001e2000c101524 */
[----:B------:R-:W-:Y:S05]  /*2720*/  @!P0 BRA `(.L_x_39) ;  /* 0x0000000000048947 */ /* 0x000fea0003800000 */
[----:B------:R2:W5:Y:S02]  /*2730*/  LDG.E.LTC128B.U16 R24, desc[UR36][R8.64+0x2] ;  /* 0x0000022408187981 */ /* 0x000564000c1e1520 */
.L_x_39:
[----:B------:R-:W-:Y:S05]  /*2740*/  BSYNC B1 ;  /* 0x0000000000017941 */ /* 0x000fea0003800000 */
.L_x_38:
[----:B0----5:R-:W-:Y:S01]  /*2750*/  HADD2.F32 R5, -RZ, R24.H0_H0 ;  /* 0x20000018ff057230 */ /* 0x021fe20000004100 */
[----:B------:R-:W-:Y:S01]  /*2760*/  ISETP.GT.AND P1, PT, R4, 0x8, PT ;  /* 0x000000080400780c */ /* 0x000fe20003f24270 */
[----:B------:R-:W-:Y:S03]  /*2770*/  BSSY B1, `(.L_x_40) ;  /* 0x0000008000017945 */ /* 0x000fe60003800000 */
[----:B------:R-:W-:Y:S01]  /*2780*/  FMUL R14, R5, R90 ;  /* 0x0000005a050e7220 */ /* 0x000fe20000400000 */
[----:B------:R-:W-:-:S03]  /*2790*/  ISETP.GT.AND P2, PT, R3, RZ, P1 ;  /* 0x000000ff0300720c */ /* 0x000fc60000f44270 */
[----:B------:R-:W-:-:S05]  /*27a0*/  FFMA R14, R27, R23, R14 ;  /* 0x000000171b0e7223 */ /* 0x000fca000000000e */
[----:B------:R-:W-:-:S05]  /*27b0*/  F2FP.F16.F32.PACK_AB R14, RZ, R14 ;  /* 0x0000000eff0e723e */ /* 0x000fca00000000ff */
[----:B------:R0:W-:Y:S01]  /*27c0*/  @P0 STG.E.U16 desc[UR36][R12.64+0x2], R14 ;  /* 0x0000020e0c000986 */ /* 0x0001e2000c101524 */
[----:B------:R-:W-:Y:S05]  /*27d0*/  @!P2 BRA `(.L_x_41) ;  /* 0x000000000004a947 */ /* 0x000fea0003800000 */
[----:B------:R3:W5:Y:S02]  /*27e0*/  LDG.E.LTC128B.U16 R24, desc[UR36][R6.64+0x10] ;  /* 0x0000102406187981 */ /* 0x000764000c1e1520 */
.L_x_41:
[----:B------:R-:W-:Y:S05]  /*27f0*/  BSYNC B1 ;  /* 0x0000000000017941 */ /* 0x000fea0003800000 */
.L_x_40:
[----:B-----5:R-:W-:Y:S01]  /*2800*/  HADD2.F32 R5, -RZ, R24.H0_H0 ;  /* 0x20000018ff057230 */ /* 0x020fe20000004100 */
        /* <DEDUP_REMOVED lines=9> */
.L_x_43:
[----:B------:R-:W-:Y:S05]  /*28a0*/  BSYNC B1 ;  /* 0x0000000000017941 */ /* 0x000fea0003800000 */
.L_x_42:
[----:B----45:R-:W-:Y:S01]  /*28b0*/  HADD2.F32 R5, -RZ, R24.H0_H0 ;  /* 0x20000018ff057230 */ /* 0x030fe20000004100 */
[----:B------:R-:W-:Y:S01]  /*28c0*/  ISETP.GT.AND P1, PT, R3, 0x8, P1 ;  /* 0x000000080300780c */ /* 0x000fe20000f24270 */
[----:B------:R-:W-:Y:S03]  /*28d0*/  BSSY B1, `(.L_x_44) ;  /* 0x0000007000017945 */ /* 0x000fe60003800000 */
[----:B0-----:R-:W-:-:S04]  /*28e0*/  FMUL R14, R5, R90 ;  /* 0x0000005a050e7220 */ /* 0x001fc80000400000 */
[----:B------:R-:W-:-:S05]  /*28f0*/  FFMA R14, R29, R23, R14 ;  /* 0x000000171d0e7223 */ /* 0x000fca000000000e */
[----:B------:R-:W-:-:S05]  /*2900*/  F2FP.F16.F32.PACK_AB R14, RZ, R14 ;  /* 0x0000000eff0e723e */ /* 0x000fca00000000ff */
[----:B------:R0:W-:Y:S01]  /*2910*/  @P3 STG.E.U16 desc[UR36][R10.64+0x12], R14 ;  /* 0x0000120e0a003986 */ /* 0x0001e2000c101524 */
[----:B------:R-:W-:Y:S05]  /*2920*/  @!P1 BRA `(.L_x_45) ;  /* 0x0000000000049947 */ /* 0x000fea0003800000 */
[----:B------:R4:W5:Y:S02]  /*2930*/  LDG.E.LTC128B.U16 R24, desc[UR36][R8.64+0x10] ;  /* 0x0000102408187981 */ /* 0x000964000c1e1520 */
.L_x_45:
[----:B------:R-:W-:Y:S05]  /*2940*/  BSYNC B1 ;  /* 0x0000000000017941 */ /* 0x000fea0003800000 */
.L_x_44:
[----:B-----5:R-:W-:Y:S01]  /*2950*/  HADD2.F32 R5, -RZ, R24.H0_H0 ;  /* 0x20000018ff057230 */ /* 0x020fe20000004100 */
[----:B------:R-:W-:Y:S01]  /*2960*/  ISETP.GT.AND P0, PT, R3, 0x8, P0 ;  /* 0x000000080300780c */ /* 0x000fe20000704270 */
[----:B------:R-:W-:Y:S03]  /*2970*/  BSSY B1, `(.L_x_46) ;  /* 0x0000007000017945 */ /* 0x000fe60003800000 */
[----:B------:R-:W-:-:S04]  /*2980*/  FMUL R5, R5, R90 ;  /* 0x0000005a05057220 */ /* 0x000fc80000400000 */
[----:B------:R-:W-:-:S05]  /*2990*/  FFMA R5, R30, R23, R5 ;  /* 0x000000171e057223 */ /* 0x000fca0000000005 */
[----:B------:R-:W-:-:S05]  /*29a0*/  F2FP.F16.F32.PACK_AB R5, RZ, R5 ;  /* 0x00000005ff05723e */ /* 0x000fca00000000ff */
[----:B------:R0:W-:Y:S01]  /*29b0*/  @P1 STG.E.U16 desc[UR36][R12.64+0x10], R5 ;  /* 0x000010050c001986 */ /* 0x0001e2000c101524 */
[----:B------:R-:W-:Y:S05]  /*29c0*/  @!P0 BRA `(.L_x_47) ;  /* 0x0000000000048947 */ /* 0x000fea0003800000 */
[----:B------:R0:W5:Y:S02]  /*29d0*/  LDG.E.LTC128B.U16 R24, desc[UR36][R8.64+0x12] ;  /* 0x0000122408187981 */ /* 0x000164000c1e1520 */
.L_x_47:
[----:B------:R-:W-:Y:S05]  /*29e0*/  BSYNC B1 ;  /* 0x0000000000017941 */ /* 0x000fea0003800000 */
.L_x_46:
        /* <DEDUP_REMOVED lines=10> */
.L_x_49:
[----:B------:R-:W-:Y:S05]  /*2a90*/  BSYNC B1 ;  /* 0x0000000000017941 */ /* 0x000fea0003800000 */
.L_x_48:
        /* <DEDUP_REMOVED lines=10> */
.L_x_51:
[----:B------:R-:W-:Y:S05]  /*2b40*/  BSYNC B1 ;  /* 0x0000000000017941 */ /* 0x000fea0003800000 */
.L_x_50:
[----:B0----5:R-:W-:Y:S01]  /*2b50*/  HADD2.F32 R5, -RZ, R24.H0_H0 ;  /* 0x20000018ff057230 */ /* 0x021fe20000004100 */
        /* <DEDUP_REMOVED lines=8> */
.L_x_53:
[----:B------:R-:W-:Y:S05]  /*2be0*/  BSYNC B1 ;  /* 0x0000000000017941 */ /* 0x000fea0003800000 */
.L_x_52:
        /* <DEDUP_REMOVED lines=9> */
.L_x_55:
[----:B------:R-:W-:Y:S05]  /*2c80*/  BSYNC B1 ;  /* 0x0000000000017941 */ /* 0x000fea0003800000 */
.L_x_54:
        /* <DEDUP_REMOVED lines=10> */
.L_x_57:
[----:B------:R-:W-:Y:S05]  /*2d30*/  BSYNC B1 ;  /* 0x0000000000017941 */ /* 0x000fea0003800000 */
.L_x_56:
        /* <DEDUP_REMOVED lines=10> */
.L_x_59:
[----:B------:R-:W-:Y:S05]  /*2de0*/  BSYNC B1 ;  /* 0x0000000000017941 */ /* 0x000fea0003800000 */
.L_x_58:
        /* <DEDUP_REMOVED lines=9> */
.L_x_61:
[----:B------:R-:W-:Y:S05]  /*2e80*/  BSYNC B1 ;  /* 0x0000000000017941 */ /* 0x000fea0003800000 */
.L_x_60:
        /* <DEDUP_REMOVED lines=9> */
.L_x_63:
[----:B------:R-:W-:Y:S05]  /*2f20*/  BSYNC B1 ;  /* 0x0000000000017941 */ /* 0x000fea0003800000 */
.L_x_62:
        /* <DEDUP_REMOVED lines=10> */
.L_x_65:
[----:B------:R-:W-:Y:S05]  /*2fd0*/  BSYNC B1 ;  /* 0x0000000000017941 */ /* 0x000fea0003800000 */
.L_x_64:
        /* <DEDUP_REMOVED lines=10> */
.L_x_67:
[----:B------:R-:W-:Y:S05]  /*3080*/  BSYNC B1 ;  /* 0x0000000000017941 */ /* 0x000fea0003800000 */
.L_x_66:
        /* <DEDUP_REMOVED lines=9> */
.L_x_69:
[----:B------:R-:W-:Y:S05]  /*3120*/  BSYNC B1 ;  /* 0x0000000000017941 */ /* 0x000fea0003800000 */
.L_x_68:
        /* <DEDUP_REMOVED lines=9> */
.L_x_71:
[----:B------:R-:W-:Y:S05]  /*31c0*/  BSYNC B1 ;  /* 0x0000000000017941 */ /* 0x000fea0003800000 */
.L_x_70:
        /* <DEDUP_REMOVED lines=10> */
.L_x_73:
[----:B------:R-:W-:Y:S05]  /*3270*/  BSYNC B1 ;  /* 0x0000000000017941 */ /* 0x000fea0003800000 */
.L_x_72:
        /* <DEDUP_REMOVED lines=10> */
.L_x_75:
[----:B------:R-:W-:Y:S05]  /*3320*/  BSYNC B1 ;  /* 0x0000000000017941 */ /* 0x000fea0003800000 */
.L_x_74:
        /* <DEDUP_REMOVED lines=9> */
.L_x_77:
[----:B------:R-:W-:Y:S05]  /*33c0*/  BSYNC B1 ;  /* 0x0000000000017941 */ /* 0x000fea0003800000 */
.L_x_76:
        /* <DEDUP_REMOVED lines=9> */
.L_x_79:
[----:B------:R-:W-:Y:S05]  /*3460*/  BSYNC B1 ;  /* 0x0000000000017941 */ /* 0x000fea0003800000 */
.L_x_78:
        /* <DEDUP_REMOVED lines=10> */
.L_x_81:
[----:B------:R-:W-:Y:S05]  /*3510*/  BSYNC B1 ;  /* 0x0000000000017941 */ /* 0x000fea0003800000 */
.L_x_80:
        /* <DEDUP_REMOVED lines=10> */
.L_x_83:
[----:B------:R-:W-:Y:S05]  /*35c0*/  BSYNC B1 ;  /* 0x0000000000017941 */ /* 0x000fea0003800000 */
.L_x_82:
        /* <DEDUP_REMOVED lines=9> */
.L_x_85:
[----:B------:R-:W-:Y:S05]  /*3660*/  BSYNC B1 ;  /* 0x0000000000017941 */ /* 0x000fea0003800000 */
.L_x_84:
        /* <DEDUP_REMOVED lines=9> */
.L_x_87:
[----:B------:R-:W-:Y:S05]  /*3700*/  BSYNC B1 ;  /* 0x0000000000017941 */ /* 0x000fea0003800000 */
.L_x_86:
        /* <DEDUP_REMOVED lines=10> */
.L_x_89:
[----:B------:R-:W-:Y:S05]  /*37b0*/  BSYNC B1 ;  /* 0x0000000000017941 */ /* 0x000fea0003800000 */
.L_x_88:
        /* <DEDUP_REMOVED lines=10> */
.L_x_91:
[----:B------:R-:W-:Y:S05]  /*3860*/  BSYNC B1 ;  /* 0x0000000000017941 */ /* 0x000fea0003800000 */
.L_x_90:
        /* <DEDUP_REMOVED lines=9> */
.L_x_93:
[----:B------:R-:W-:Y:S05]  /*3900*/  BSYNC B1 ;  /* 0x0000000000017941 */ /* 0x000fea0003800000 */
.L_x_92:
        /* <DEDUP_REMOVED lines=9> */
.L_x_95:
[----:B------:R-:W-:Y:S05]  /*39a0*/  BSYNC B1 ;  /* 0x0000000000017941 */ /* 0x000fea0003800000 */
.L_x_94:
        /* <DEDUP_REMOVED lines=10> */
.L_x_97:
[----:B------:R-:W-:Y:S05]  /*3a50*/  BSYNC B1 ;  /* 0x0000000000017941 */ /* 0x000fea0003800000 */
.L_x_96:
        /* <DEDUP_REMOVED lines=10> */
.L_x_99:
[----:B------:R-:W-:Y:S05]  /*3b00*/  BSYNC B1 ;  /* 0x0000000000017941 */ /* 0x000fea0003800000 */
.L_x_98:
        /* <DEDUP_REMOVED lines=9> */
.L_x_101:
[----:B------:R-:W-:Y:S05]  /*3ba0*/  BSYNC B1 ;  /* 0x0000000000017941 */ /* 0x000fea0003800000 */
.L_x_100:
        /* <DEDUP_REMOVED lines=9> */
.L_x_103:
[----:B------:R-:W-:Y:S05]  /*3c40*/  BSYNC B1 ;  /* 0x0000000000017941 */ /* 0x000fea0003800000 */
.L_x_102:
        /* <DEDUP_REMOVED lines=10> */
.L_x_105:
[----:B------:R-:W-:Y:S05]  /*3cf0*/  BSYNC B1 ;  /* 0x0000000000017941 */ /* 0x000fea0003800000 */
.L_x_104:
        /* <DEDUP_REMOVED lines=10> */
.L_x_107:
[----:B------:R-:W-:Y:S05]  /*3da0*/  BSYNC B1 ;  /* 0x0000000000017941 */ /* 0x000fea0003800000 */
.L_x_106:
        /* <DEDUP_REMOVED lines=9> */
.L_x_109:
[----:B------:R-:W-:Y:S05]  /*3e40*/  BSYNC B1 ;  /* 0x0000000000017941 */ /* 0x000fea0003800000 */
.L_x_108:
        /* <DEDUP_REMOVED lines=9> */
.L_x_111:
[----:B------:R-:W-:Y:S05]  /*3ee0*/  BSYNC B1 ;  /* 0x0000000000017941 */ /* 0x000fea0003800000 */
.L_x_110:
        /* <DEDUP_REMOVED lines=10> */
.L_x_113:
[----:B------:R-:W-:Y:S05]  /*3f90*/  BSYNC B1 ;  /* 0x0000000000017941 */ /* 0x000fea0003800000 */
.L_x_112:
        /* <DEDUP_REMOVED lines=10> */
.L_x_115:
[----:B------:R-:W-:Y:S05]  /*4040*/  BSYNC B1 ;  /* 0x0000000000017941 */ /* 0x000fea0003800000 */
.L_x_114:
        /* <DEDUP_REMOVED lines=9> */
.L_x_117:
[----:B------:R-:W-:Y:S05]  /*40e0*/  BSYNC B1 ;  /* 0x0000000000017941 */ /* 0x000fea0003800000 */
.L_x_116:
        /* <DEDUP_REMOVED lines=9> */
.L_x_119:
[----:B------:R-:W-:Y:S05]  /*4180*/  BSYNC B1 ;  /* 0x0000000000017941 */ /* 0x000fea0003800000 */
.L_x_118:
        /* <DEDUP_REMOVED lines=10> */
.L_x_121:
[----:B------:R-:W-:Y:S05]  /*4230*/  BSYNC B1 ;  /* 0x0000000000017941 */ /* 0x000fea0003800000 */
.L_x_120:
        /* <DEDUP_REMOVED lines=10> */
.L_x_123:
[----:B------:R-:W-:Y:S05]  /*42e0*/  BSYNC B1 ;  /* 0x0000000000017941 */ /* 0x000fea0003800000 */
.L_x_122:
        /* <DEDUP_REMOVED lines=9> */
.L_x_125:
[----:B------:R-:W-:Y:S05]  /*4380*/  BSYNC B1 ;  /* 0x0000000000017941 */ /* 0x000fea0003800000 */
.L_x_124:
        /* <DEDUP_REMOVED lines=9> */
.L_x_127:
[----:B------:R-:W-:Y:S05]  /*4420*/  BSYNC B1 ;  /* 0x0000000000017941 */ /* 0x000fea0003800000 */
.L_x_126:
        /* <DEDUP_REMOVED lines=10> */
.L_x_129:
[----:B------:R-:W-:Y:S05]  /*44d0*/  BSYNC B1 ;  /* 0x0000000000017941 */ /* 0x000fea0003800000 */
.L_x_128:
        /* <DEDUP_REMOVED lines=10> */
.L_x_131:
[----:B------:R-:W-:Y:S05]  /*4580*/  BSYNC B1 ;  /* 0x0000000000017941 */ /* 0x000fea0003800000 */
.L_x_130:
        /* <DEDUP_REMOVED lines=9> */
.L_x_133:
[----:B------:R-:W-:Y:S05]  /*4620*/  BSYNC B1 ;  /* 0x0000000000017941 */ /* 0x000fea0003800000 */
.L_x_132:
        /* <DEDUP_REMOVED lines=9> */
.L_x_135:
[----:B------:R-:W-:Y:S05]  /*46c0*/  BSYNC B1 ;  /* 0x0000000000017941 */ /* 0x000fea0003800000 */
.L_x_134:
        /* <DEDUP_REMOVED lines=10> */
.L_x_137:
[----:B------:R-:W-:Y:S05]  /*4770*/  BSYNC B1 ;  /* 0x0000000000017941 */ /* 0x000fea0003800000 */
.L_x_136:
        /* <DEDUP_REMOVED lines=10> */
.L_x_139:
[----:B------:R-:W-:Y:S05]  /*4820*/  BSYNC B1 ;  /* 0x0000000000017941 */ /* 0x000fea0003800000 */
.L_x_138:
        /* <DEDUP_REMOVED lines=9> */
.L_x_141:
[----:B------:R-:W-:Y:S05]  /*48c0*/  BSYNC B1 ;  /* 0x0000000000017941 */ /* 0x000fea0003800000 */
.L_x_140:
        /* <DEDUP_REMOVED lines=9> */
.L_x_143:
[----:B------:R-:W-:Y:S05]  /*4960*/  BSYNC B1 ;  /* 0x0000000000017941 */ /* 0x000fea0003800000 */
.L_x_142:
        /* <DEDUP_REMOVED lines=10> */
.L_x_145:
[----:B------:R-:W-:Y:S05]  /*4a10*/  BSYNC B1 ;  /* 0x0000000000017941 */ /* 0x000fea0003800000 */
.L_x_144:
        /* <DEDUP_REMOVED lines=10> */
.L_x_147:
[----:B------:R-:W-:Y:S05]  /*4ac0*/  BSYNC B1 ;  /* 0x0000000000017941 */ /* 0x000fea0003800000 */
.L_x_146:
        /* <DEDUP_REMOVED lines=9> */
.L_x_149:
[----:B------:R-:W-:Y:S05]  /*4b60*/  BSYNC B1 ;  /* 0x0000000000017941 */ /* 0x000fea0003800000 */
.L_x_148:
        /* <DEDUP_REMOVED lines=9> */
.L_x_151:
[----:B------:R-:W-:Y:S05]  /*4c00*/  BSYNC B1 ;  /* 0x0000000000017941 */ /* 0x000fea0003800000 */
.L_x_150:
        /* <DEDUP_REMOVED lines=10> */
.L_x_153:
[----:B------:R-:W-:Y:S05]  /*4cb0*/  BSYNC B1 ;  /* 0x0000000000017941 */ /* 0x000fea0003800000 */
.L_x_152:
[----:B-----5:R-:W-:Y:S01]  /*4cc0*/  HADD2.F32 R5, -RZ, R24.H0_H0 ;  /* 0x20000018ff057230 */ /* 0x020fe20000004100 */
[----:B------:R-:W-:Y:S01]  /*4cd0*/  ISETP.GT.AND P0, PT, R4, 0x79, PT ;  /* 0x000000790400780c */ /* 0x000fe20003f04270 */
[----:B------:R-:W-:Y:S01]  /*4ce0*/  @P2 IMAD.MOV.U32 R4, RZ, RZ, R10 ;  /* 0x000000ffff042224 */ /* 0x000fe200078e000a */
[----:B------:R-:W-:Y:S02]  /*4cf0*/  BSSY B1, `(.L_x_154) ;  /* 0x000000a000017945 */ /* 0x000fe40003800000 */
[----:B------:R-:W-:Y:S01]  /*4d00*/  FMUL R5, R5, R90 ;  /* 0x0000005a05057220 */ /* 0x000fe20000400000 */
[----:B------:R-:W-:-:S03]  /*4d10*/  ISETP.GT.AND P3, PT, R3, RZ, P0 ;  /* 0x000000ff0300720c */ /* 0x000fc60000764270 */
[----:B------:R-:W-:-:S05]  /*4d20*/  FFMA R5, R84, R23, R5 ;  /* 0x0000001754057223 */ /* 0x000fca0000000005 */
[----:B------:R-:W-:-:S04]  /*4d30*/  F2FP.F16.F32.PACK_AB R5, RZ, R5 ;  /* 0x00000005ff05723e */ /* 0x000fc800000000ff */
[----:B0-----:R-:W-:Y:S01]  /*4d40*/  PRMT R14, R5, 0x7610, R14 ;  /* 0x00007610050e7816 */ /* 0x001fe2000000000e */
[----:B------:R-:W-:-:S05]  /*4d50*/  @P2 IMAD.MOV.U32 R5, RZ, RZ, R11 ;  /* 0x000000ffff052224 */ /* 0x000fca00078e000b */
[----:B------:R0:W-:Y:S01]  /*4d60*/  @P2 STG.E.U16 desc[UR36][R4.64+0xf0], R14 ;  /* 0x0000f00e04002986 */ /* 0x0001e2000c101524 */
[----:B------:R-:W-:Y:S05]  /*4d70*/  @!P3 BRA `(.L_x_155) ;  /* 0x000000000004b947 */ /* 0x000fea0003800000 */
[----:B------:R0:W5:Y:S02]  /*4d80*/  LDG.E.LTC128B.U16 R24, desc[UR36][R6.64+0xf2] ;  /* 0x0000f22406187981 */ /* 0x000164000c1e1520 */
.L_x_155:
[----:B------:R-:W-:Y:S05]  /*4d90*/  BSYNC B1 ;  /* 0x0000000000017941 */ /* 0x000fea0003800000 */
.L_x_154:
        /* <DEDUP_REMOVED lines=9> */
.L_x_157:
[----:B------:R-:W-:Y:S05]  /*4e30*/  BSYNC B1 ;  /* 0x0000000000017941 */ /* 0x000fea0003800000 */
.L_x_156:
[----:B-----5:R-:W-:Y:S01]  /*4e40*/  HADD2.F32 R5, -RZ, R24.H0_H0 ;  /* 0x20000018ff057230 */ /* 0x020fe20000004100 */
[----:B------:R-:W-:Y:S01]  /*4e50*/  ISETP.GT.AND P0, PT, R3, 0x8, P0 ;  /* 0x000000080300780c */ /* 0x000fe20000704270 */
[----:B0-----:R-:W-:Y:S01]  /*4e60*/  @P1 IMAD.MOV.U32 R4, RZ, RZ, R12 ;  /* 0x000000ffff041224 */ /* 0x001fe200078e000c */
[----:B------:R-:W-:Y:S02]  /*4e70*/  BSSY B1, `(.L_x_158) ;  /* 0x0000009000017945 */ /* 0x000fe40003800000 */
[----:B------:R-:W-:-:S04]  /*4e80*/  FMUL R5, R5, R90 ;  /* 0x0000005a05057220 */ /* 0x000fc80000400000 */
[----:B------:R-:W-:-:S05]  /*4e90*/  FFMA R5, R86, R23, R5 ;  /* 0x0000001756057223 */ /* 0x000fca0000000005 */
[----:B------:R-:W-:-:S04]  /*4ea0*/  F2FP.F16.F32.PACK_AB R5, RZ, R5 ;  /* 0x00000005ff05723e */ /* 0x000fc800000000ff */
[----:B-1-3--:R-:W-:Y:S01]  /*4eb0*/  PRMT R6, R5, 0x7610, R6 ;  /* 0x0000761005067816 */ /* 0x00afe20000000006 */
[----:B------:R-:W-:-:S05]  /*4ec0*/  @P1 IMAD.MOV.U32 R5, RZ, RZ, R13 ;  /* 0x000000ffff051224 */ /* 0x000fca00078e000d */
[----:B------:R0:W-:Y:S01]  /*4ed0*/  @P1 STG.E.U16 desc[UR36][R4.64+0xf0], R6 ;  /* 0x0000f00604001986 */ /* 0x0001e2000c101524 */
[----:B------:R-:W-:Y:S05]  /*4ee0*/  @!P0 BRA `(.L_x_159) ;  /* 0x0000000000048947 */ /* 0x000fea0003800000 */
[----:B------:R1:W5:Y:S02]  /*4ef0*/  LDG.E.LTC128B.U16 R24, desc[UR36][R8.64+0xf2] ;  /* 0x0000f22408187981 */ /* 0x000364000c1e1520 */
.L_x_159:
[----:B------:R-:W-:Y:S05]  /*4f00*/  BSYNC B1 ;  /* 0x0000000000017941 */ /* 0x000fea0003800000 */
.L_x_158:
[----:B------:R-:W-:Y:S05]  /*4f10*/  @!P0 BRA `(.L_x_160) ;  /* 0x0000001000e88947 */ /* 0x000fea0003800000 */
[----:B-----5:R-:W-:-:S05]  /*4f20*/  HADD2.F32 R3, -RZ, R24.H0_H0 ;  /* 0x20000018ff037230 */ /* 0x020fca0000004100 */
[----:B0-----:R-:W-:-:S04]  /*4f30*/  FMUL R4, R3, R90 ;  /* 0x0000005a03047220 */ /* 0x001fc80000400000 */
[----:B------:R-:W-:-:S05]  /*4f40*/  FFMA R4, R87, R23, R4 ;  /* 0x0000001757047223 */ /* 0x000fca0000000004 */
[----:B------:R-:W-:-:S05]  /*4f50*/  F2FP.F16.F32.PACK_AB R4, RZ, R4 ;  /* 0x00000004ff04723e */ /* 0x000fca00000000ff */
[----:B------:R3:W-:Y:S01]  /*4f60*/  STG.E.U16 desc[UR36][R12.64+0xf2], R4 ;  /* 0x0000f2040c007986 */ /* 0x0007e2000c101524 */
[----:B------:R-:W-:Y:S05]  /*4f70*/  BRA `(.L_x_160) ;  /* 0x0000001000d07947 */ /* 0x000fea0003800000 */
.L_x_35:
[----:B------:R-:W-:Y:S01]  /*4f80*/  ISETP.GT.AND P3, PT, R4, 0x1, PT ;  /* 0x000000010400780c */ /* 0x000fe20003f64270 */
[----:B------:R-:W-:Y:S01]  /*4f90*/  ULDC.64 UR4, c[0x0][0x5c0] ;  /* 0x0001700000047ab9 */ /* 0x000fe20000000a00 */
[-C--:B------:R-:W-:Y:S01]  /*4fa0*/  FMUL R24, R24, R23.reuse ;  /* 0x0000001718187220 */ /* 0x080fe20000400000 */
[----:B------:R-:W-:Y:S01]  /*4fb0*/  LEA R6, P4, R106, UR4, 0x1 ;  /* 0x000000046a067c11 */ /* 0x000fe2000f8808ff */
[-C--:B------:R-:W-:Y:S01]  /*4fc0*/  FMUL R25, R25, R23.reuse ;  /* 0x0000001719197220 */ /* 0x080fe20000400000 */
[----:B------:R-:W-:Y:S01]  /*4fd0*/  ISETP.GT.AND P0, PT, R3, RZ, P3 ;  /* 0x000000ff0300720c */ /* 0x000fe20001f04270 */
[-C--:B------:R-:W-:Y:S01]  /*4fe0*/  FMUL R26, R26, R23.reuse ;  /* 0x000000171a1a7220 */ /* 0x080fe20000400000 */
[----:B------:R-:W-:Y:S01]  /*4ff0*/  F2FP.F16.F32.PACK_AB R24, RZ, R24 ;  /* 0x00000018ff18723e */ /* 0x000fe200000000ff */
[-C--:B------:R-:W-:Y:S01]  /*5000*/  FMUL R27, R27, R23.reuse ;  /* 0x000000171b1b7220 */ /* 0x080fe20000400000 */
[----:B------:R-:W-:Y:S01]  /*5010*/  LEA.HI.X R7, R106, UR5, R103, 0x1, P4 ;  /* 0x000000056a077c11 */ /* 0x000fe2000a0f0c67 */
[----:B------:R-:W-:Y:S01]  /*5020*/  FMUL R28, R28, R23 ;  /* 0x000000171c1c7220 */ /* 0x000fe20000400000 */
[----:B------:R-:W-:Y:S01]  /*5030*/  F2FP.F16.F32.PACK_AB R25, RZ, R25 ;  /* 0x00000019ff19723e */ /* 0x000fe200000000ff */
[-C--:B------:R-:W-:Y:S01]  /*5040*/  FMUL R29, R29, R23.reuse ;  /* 0x000000171d1d7220 */ /* 0x080fe20000400000 */
[----:B------:R-:W-:Y:S01]  /*5050*/  ISETP.GT.AND P2, PT, R3, 0x8, P2 ;  /* 0x000000080300780c */ /* 0x000fe20001744270 */
[----:B------:R-:W-:Y:S01]  /*5060*/  @P1 STG.E.U16 desc[UR36][R6.64], R24 ;  /* 0x0000001806001986 */ /* 0x000fe2000c101524 */
[----:B------:R-:W-:Y:S01]  /*5070*/  ISETP.GT.AND P1, PT, R4, 0x8, PT ;  /* 0x000000080400780c */ /* 0x000fe20003f24270 */
[-C--:B------:R-:W-:Y:S01]  /*5080*/  FMUL R30, R30, R23.reuse ;  /* 0x000000171e1e7220 */ /* 0x080fe20000400000 */
[C---:B------:R-:W-:Y:S01]  /*5090*/  SHF.L.U64.HI R5, R91.reuse, 0x1, R92 ;  /* 0x000000015b057819 */ /* 0x040fe2000001025c */
[----:B------:R-:W-:Y:S01]  /*50a0*/  @P0 STG.E.U16 desc[UR36][R6.64+0x2], R25 ;  /* 0x0000021906000986 */ /* 0x000fe2000c101524 */
[----:B------:R-:W-:Y:S01]  /*50b0*/  LEA R8, P5, R91, R6, 0x1 ;  /* 0x000000065b087211 */ /* 0x000fe200078a08ff */
[-C--:B------:R-:W-:Y:S01]  /*50c0*/  FMUL R31, R31, R23.reuse ;  /* 0x000000171f1f7220 */ /* 0x080fe20000400000 */
[----:B------:R-:W-:Y:S01]  /*50d0*/  ISETP.GT.AND P3, PT, R3, 0x8, P3 ;  /* 0x000000080300780c */ /* 0x000fe20001f64270 */
[-C--:B------:R-:W-:Y:S01]  /*50e0*/  FMUL R32, R32, R23.reuse ;  /* 0x0000001720207220 */ /* 0x080fe20000400000 */
[----:B------:R-:W-:Y:S01]  /*50f0*/  ISETP.GT.AND P0, PT, R4, 0x9, PT ;  /* 0x000000090400780c */ /* 0x000fe20003f04270 */
[----:B------:R-:W-:Y:S01]  /*5100*/  IMAD.X R9, R5, 0x1, R7, P5 ;  /* 0x0000000105097824 */ /* 0x000fe200028e0607 */
[----:B------:R-:W-:Y:S01]  /*5110*/  ISETP.GT.AND P4, PT, R3, RZ, P1 ;  /* 0x000000ff0300720c */ /* 0x000fe20000f84270 */
[-C--:B------:R-:W-:Y:S01]  /*5120*/  FMUL R33, R33, R23.reuse ;  /* 0x0000001721217220 */ /* 0x080fe20000400000 */
[----:B------:R-:W-:Y:S01]  /*5130*/  F2FP.F16.F32.PACK_AB R26, RZ, R26 ;  /* 0x0000001aff1a723e */ /* 0x000fe200000000ff */
[-C--:B------:R-:W-:Y:S01]  /*5140*/  FMUL R34, R34, R23.reuse ;  /* 0x0000001722227220 */ /* 0x080fe20000400000 */
[----:B------:R-:W-:Y:S01]  /*5150*/  ISETP.GT.AND P5, PT, R3, RZ, P0 ;  /* 0x000000ff0300720c */ /* 0x000fe200007a4270 */
[----:B------:R-:W-:Y:S01]  /*5160*/  FMUL R35, R35, R23 ;  /* 0x0000001723237220 */ /* 0x000fe20000400000 */
[----:B------:R-:W-:Y:S01]  /*5170*/  F2FP.F16.F32.PACK_AB R27, RZ, R27 ;  /* 0x0000001bff1b723e */ /* 0x000fe200000000ff */
[----:B------:R-:W-:Y:S01]  /*5180*/  @P2 STG.E.U16 desc[UR36][R8.64], R26 ;  /* 0x0000001a08002986 */ /* 0x000fe2000c101524 */
[----:B------:R-:W-:Y:S01]  /*5190*/  F2FP.F16.F32.PACK_AB R28, RZ, R28 ;  /* 0x0000001cff1c723e */ /* 0x000fe200000000ff */
[-C--:B------:R-:W-:Y:S01]  /*51a0*/  FMUL R36, R36, R23.reuse ;  /* 0x0000001724247220 */ /* 0x080fe20000400000 */
[----:B------:R-:W-:Y:S01]  /*51b0*/  ISETP.GT.AND P2, PT, R3, 0x8, P1 ;  /* 0x000000080300780c */ /* 0x000fe20000f44270 */
[----:B------:R-:W-:Y:S01]  /*51c0*/  @P3 STG.E.U16 desc[UR36][R8.64+0x2], R27 ;  /* 0x0000021b08003986 */ /* 0x000fe2000c101524 */
[----:B------:R-:W-:Y:S01]  /*51d0*/  ISETP.GT.AND P1, PT, R4, 0x10, PT ;  /* 0x000000100400780c */ /* 0x000fe20003f24270 */
[----:B------:R-:W-:Y:S01]  /*51e0*/  FMUL R37, R37, R23 ;  /* 0x0000001725257220 */ /* 0x000fe20000400000 */
[----:B------:R-:W-:Y:S01]  /*51f0*/  F2FP.F16.F32.PACK_AB R29, RZ, R29 ;  /* 0x0000001dff1d723e */ /* 0x000fe200000000ff */
[----:B------:R-:W-:Y:S01]  /*5200*/  @P4 STG.E.U16 desc[UR36][R6.64+0x10], R28 ;  /* 0x0000101c06004986 */ /* 0x000fe2000c101524 */
[C---:B------:R-:W-:Y:S01]  /*5210*/  ISETP.GT.AND P3, PT, R3.reuse, 0x8, P0 ;  /* 0x000000080300780c */ /* 0x040fe20000764270 */
[-C--:B------:R-:W-:Y:S01]  /*5220*/  FMUL R38, R38, R23.reuse ;  /* 0x0000001726267220 */ /* 0x080fe20000400000 */
[----:B------:R-:W-:Y:S01]  /*5230*/  ISETP.GT.AND P0, PT, R4, 0x11, PT ;  /* 0x000000110400780c */ /* 0x000fe20003f04270 */
[----:B------:R-:W-:Y:S01]  /*5240*/  @P5 STG.E.U16 desc[UR36][R6.64+0x12], R29 ;  /* 0x0000121d06005986 */ /* 0x000fe2000c101524 */
        /* <DEDUP_REMOVED lines=161> */
[----:B------:R-:W-:Y:S01]  /*5c60*/  FMUL R87, R87, R23 ;  /* 0x0000001757577220 */ /* 0x000fe20000400000 */
[----:B------:R-:W-:-:S02]  /*5c70*/  F2FP.F16.F32.PACK_AB R62, RZ, R62 ;  /* 0x0000003eff3e723e */ /* 0x000fc400000000ff */
[C---:B------:R-:W-:Y:S02]  /*5c80*/  ISETP.GT.AND P5, PT, R3.reuse, RZ, P0 ;  /* 0x000000ff0300720c */ /* 0x040fe400007a4270 */
[----:B------:R-:W-:Y:S01]  /*5c90*/  F2FP.F16.F32.PACK_AB R63, RZ, R63 ;  /* 0x0000003fff3f723e */ /* 0x000fe200000000ff */
[----:B------:R-:W-:Y:S01]  /*5ca0*/  @P2 STG.E.U16 desc[UR36][R8.64+0x90], R62 ;  /* 0x0000903e08002986 */ /* 0x000fe2000c101524 */
[----:B------:R-:W-:Y:S02]  /*5cb0*/  F2FP.F16.F32.PACK_AB R64, RZ, R64 ;  /* 0x00000040ff40723e */ /* 0x000fe400000000ff */
[C---:B------:R-:W-:Y:S01]  /*5cc0*/  ISETP.GT.AND P2, PT, R3.reuse, 0x8, P1 ;  /* 0x000000080300780c */ /* 0x040fe20000f44270 */
[----:B------:R-:W-:Y:S01]  /*5cd0*/  @P3 STG.E.U16 desc[UR36][R8.64+0x92], R63 ;  /* 0x0000923f08003986 */ /* 0x000fe2000c101524 */
[----:B------:R-:W-:Y:S02]  /*5ce0*/  ISETP.GT.AND P1, PT, R4, 0x58, PT ;  /* 0x000000580400780c */ /* 0x000fe40003f24270 */
[----:B------:R-:W-:Y:S01]  /*5cf0*/  F2FP.F16.F32.PACK_AB R65, RZ, R65 ;  /* 0x00000041ff41723e */ /* 0x000fe200000000ff */
[----:B------:R-:W-:Y:S01]  /*5d00*/  @P4 STG.E.U16 desc[UR36][R6.64+0xa0], R64 ;  /* 0x0000a04006004986 */ /* 0x000fe2000c101524 */
[----:B------:R-:W-:-:S02]  /*5d10*/  ISETP.GT.AND P3, PT, R3, 0x8, P0 ;  /* 0x000000080300780c */ /* 0x000fc40000764270 */
[----:B------:R-:W-:Y:S01]  /*5d20*/  ISETP.GT.AND P0, PT, R4, 0x59, PT ;  /* 0x000000590400780c */ /* 0x000fe20003f04270 */
[----:B------:R-:W-:Y:S01]  /*5d30*/  @P5 STG.E.U16 desc[UR36][R6.64+0xa2], R65 ;  /* 0x0000a24106005986 */ /* 0x000fe2000c101524 */
[C---:B------:R-:W-:Y:S02]  /*5d40*/  ISETP.GT.AND P4, PT, R3.reuse, RZ, P1 ;  /* 0x000000ff0300720c */ /* 0x040fe40000f84270 */
[----:B------:R-:W-:Y:S02]  /*5d50*/  F2FP.F16.F32.PACK_AB R66, RZ, R66 ;  /* 0x00000042ff42723e */ /* 0x000fe400000000ff */
[----:B------:R-:W-:Y:S02]  /*5d60*/  ISETP.GT.AND P5, PT, R3, RZ, P0 ;  /* 0x000000ff0300720c */ /* 0x000fe400007a4270 */
[----:B------:R-:W-:Y:S01]  /*5d70*/  F2FP.F16.F32.PACK_AB R67, RZ, R67 ;  /* 0x00000043ff43723e */ /* 0x000fe200000000ff */
[----:B------:R-:W-:Y:S01]  /*5d80*/  @P2 STG.E.U16 desc[UR36][R8.64+0xa0], R66 ;  /* 0x0000a04208002986 */ /* 0x000fe2000c101524 */
[----:B------:R-:W-:-:S02]  /*5d90*/  F2FP.F16.F32.PACK_AB R68, RZ, R68 ;  /* 0x00000044ff44723e */ /* 0x000fc400000000ff */
[C---:B------:R-:W-:Y:S01]  /*5da0*/  ISETP.GT.AND P2, PT, R3.reuse, 0x8, P1 ;  /* 0x000000080300780c */ /* 0x040fe20000f44270 */
[----:B------:R-:W-:Y:S01]  /*5db0*/  @P3 STG.E.U16 desc[UR36][R8.64+0xa2], R67 ;  /* 0x0000a24308003986 */ /* 0x000fe2000c101524 */
[C---:B------:R-:W-:Y:S02]  /*5dc0*/  ISETP.GT.AND P1, PT, R4.reuse, 0x60, PT ;  /* 0x000000600400780c */ /* 0x040fe40003f24270 */
[----:B------:R-:W-:Y:S01]  /*5dd0*/  F2FP.F16.F32.PACK_AB R69, RZ, R69 ;  /* 0x00000045ff45723e */ /* 0x000fe200000000ff */
[----:B------:R-:W-:Y:S01]  /*5de0*/  @P4 STG.E.U16 desc[UR36][R6.64+0xb0], R68 ;  /* 0x0000b04406004986 */ /* 0x000fe2000c101524 */
[C---:B------:R-:W-:Y:S02]  /*5df0*/  ISETP.GT.AND P3, PT, R3.reuse, 0x8, P0 ;  /* 0x000000080300780c */ /* 0x040fe40000764270 */
[----:B------:R-:W-:Y:S01]  /*5e00*/  ISETP.GT.AND P0, PT, R4, 0x61, PT ;  /* 0x000000610400780c */ /* 0x000fe20003f04270 */
[----:B------:R-:W-:Y:S01]  /*5e10*/  @P5 STG.E.U16 desc[UR36][R6.64+0xb2], R69 ;  /* 0x0000b24506005986 */ /* 0x000fe2000c101524 */
[----:B------:R-:W-:-:S02]  /*5e20*/  ISETP.GT.AND P4, PT, R3, RZ, P1 ;  /* 0x000000ff0300720c */ /* 0x000fc40000f84270 */
[C---:B------:R-:W-:Y:S02]  /*5e30*/  ISETP.GT.AND P5, PT, R3.reuse, RZ, P0 ;  /* 0x000000ff0300720c */ /* 0x040fe400007a4270 */
[----:B------:R-:W-:Y:S02]  /*5e40*/  F2FP.F16.F32.PACK_AB R70, RZ, R70 ;  /* 0x00000046ff46723e */ /* 0x000fe400000000ff */
[----:B------:R-:W-:Y:S02]  /*5e50*/  F2FP.F16.F32.PACK_AB R71, RZ, R71 ;  /* 0x00000047ff47723e */ /* 0x000fe400000000ff */
[----:B------:R-:W-:Y:S01]  /*5e60*/  F2FP.F16.F32.PACK_AB R72, RZ, R72 ;  /* 0x00000048ff48723e */ /* 0x000fe200000000ff */
[----:B------:R-:W-:Y:S01]  /*5e70*/  @P2 STG.E.U16 desc[UR36][R8.64+0xb0], R70 ;  /* 0x0000b04608002986 */ /* 0x000fe2000c101524 */
[----:B------:R-:W-:Y:S02]  /*5e80*/  F2FP.F16.F32.PACK_AB R73, RZ, R73 ;  /* 0x00000049ff49723e */ /* 0x000fe400000000ff */
[C---:B------:R-:W-:Y:S01]  /*5e90*/  ISETP.GT.AND P1, PT, R3.reuse, 0x8, P1 ;  /* 0x000000080300780c */ /* 0x040fe20000f24270 */
[----:B------:R-:W-:Y:S01]  /*5ea0*/  @P3 STG.E.U16 desc[UR36][R8.64+0xb2], R71 ;  /* 0x0000b24708003986 */ /* 0x000fe2000c101524 */
[----:B------:R-:W-:-:S02]  /*5eb0*/  ISETP.GT.AND P2, PT, R3, 0x8, P0 ;  /* 0x000000080300780c */ /* 0x000fc40000744270 */
[C---:B------:R-:W-:Y:S01]  /*5ec0*/  ISETP.GT.AND P0, PT, R4.reuse, 0x69, PT ;  /* 0x000000690400780c */ /* 0x040fe20003f04270 */
[----:B------:R-:W-:Y:S01]  /*5ed0*/  @P4 STG.E.U16 desc[UR36][R6.64+0xc0], R72 ;  /* 0x0000c04806004986 */ /* 0x000fe2000c101524 */
[----:B------:R-:W-:Y:S02]  /*5ee0*/  ISETP.GT.AND P4, PT, R4, 0x68, PT ;  /* 0x000000680400780c */ /* 0x000fe40003f84270 */
[----:B------:R-:W-:Y:S01]  /*5ef0*/  F2FP.F16.F32.PACK_AB R74, RZ, R74 ;  /* 0x0000004aff4a723e */ /* 0x000fe200000000ff */
[----:B------:R-:W-:Y:S01]  /*5f00*/  @P5 STG.E.U16 desc[UR36][R6.64+0xc2], R73 ;  /* 0x0000c24906005986 */ /* 0x000fe2000c101524 */
[C---:B------:R-:W-:Y:S02]  /*5f10*/  ISETP.GT.AND P5, PT, R3.reuse, RZ, P4 ;  /* 0x000000ff0300720c */ /* 0x040fe400027a4270 */
[----:B------:R-:W-:Y:S01]  /*5f20*/  ISETP.GT.AND P3, PT, R3, RZ, P0 ;  /* 0x000000ff0300720c */ /* 0x000fe20000764270 */
[----:B------:R-:W-:Y:S01]  /*5f30*/  @P1 STG.E.U16 desc[UR36][R8.64+0xc0], R74 ;  /* 0x0000c04a08001986 */ /* 0x000fe2000c101524 */
[----:B------:R-:W-:-:S02]  /*5f40*/  F2FP.F16.F32.PACK_AB R75, RZ, R75 ;  /* 0x0000004bff4b723e */ /* 0x000fc400000000ff */
[----:B------:R-:W-:Y:S02]  /*5f50*/  F2FP.F16.F32.PACK_AB R76, RZ, R76 ;  /* 0x0000004cff4c723e */ /* 0x000fe400000000ff */
[C---:B------:R-:W-:Y:S01]  /*5f60*/  ISETP.GT.AND P4, PT, R3.reuse, 0x8, P4 ;  /* 0x000000080300780c */ /* 0x040fe20002784270 */
[----:B------:R-:W-:Y:S01]  /*5f70*/  @P2 STG.E.U16 desc[UR36][R8.64+0xc2], R75 ;  /* 0x0000c24b08002986 */ /* 0x000fe2000c101524 */
[----:B------:R-:W-:Y:S02]  /*5f80*/  F2FP.F16.F32.PACK_AB R77, RZ, R77 ;  /* 0x0000004dff4d723e */ /* 0x000fe400000000ff */
[C---:B------:R-:W-:Y:S01]  /*5f90*/  ISETP.GT.AND P2, PT, R4.reuse, 0x71, PT ;  /* 0x000000710400780c */ /* 0x040fe20003f44270 */
[----:B------:R-:W-:Y:S01]  /*5fa0*/  @P5 STG.E.U16 desc[UR36][R6.64+0xd0], R76 ;  /* 0x0000d04c06005986 */ /* 0x000fe2000c101524 */
[----:B------:R-:W-:Y:S02]  /*5fb0*/  ISETP.GT.AND P5, PT, R3, 0x8, P0 ;  /* 0x000000080300780c */ /* 0x000fe400007a4270 */
[C---:B------:R-:W-:Y:S01]  /*5fc0*/  ISETP.GT.AND P1, PT, R4.reuse, 0x78, PT ;  /* 0x000000780400780c */ /* 0x040fe20003f24270 */
[----:B------:R-:W-:Y:S01]  /*5fd0*/  @P3 STG.E.U16 desc[UR36][R6.64+0xd2], R77 ;  /* 0x0000d24d06003986 */ /* 0x000fe2000c101524 */
[----:B------:R-:W-:-:S02]  /*5fe0*/  ISETP.GT.AND P3, PT, R4, 0x70, PT ;  /* 0x000000700400780c */ /* 0x000fc40003f64270 */
[----:B------:R-:W-:Y:S01]  /*5ff0*/  ISETP.GT.AND P0, PT, R4, 0x79, PT ;  /* 0x000000790400780c */ /* 0x000fe20003f04270 */
[----:B------:R-:W-:Y:S01]  /*6000*/  @P4 IMAD.MOV.U32 R4, RZ, RZ, R8 ;  /* 0x000000ffff044224 */ /* 0x000fe200078e0008 */
[----:B------:R-:W-:Y:S01]  /*6010*/  F2FP.F16.F32.PACK_AB R78, RZ, R78 ;  /* 0x0000004eff4e723e */ /* 0x000fe200000000ff */
[----:B------:R-:W-:Y:S01]  /*6020*/  @P4 IMAD.MOV.U32 R5, RZ, RZ, R9 ;  /* 0x000000ffff054224 */ /* 0x000fe200078e0009 */
[----:B------:R-:W-:Y:S02]  /*6030*/  F2FP.F16.F32.PACK_AB R79, RZ, R79 ;  /* 0x0000004fff4f723e */ /* 0x000fe400000000ff */
[----:B------:R-:W-:Y:S02]  /*6040*/  F2FP.F16.F32.PACK_AB R80, RZ, R80 ;  /* 0x00000050ff50723e */ /* 0x000fe400000000ff */
[----:B------:R0:W-:Y:S01]  /*6050*/  @P4 STG.E.U16 desc[UR36][R4.64+0xd0], R78 ;  /* 0x0000d04e04004986 */ /* 0x0001e2000c101524 */
[----:B------:R-:W-:Y:S02]  /*6060*/  ISETP.GT.AND P4, PT, R3, RZ, P2 ;  /* 0x000000ff0300720c */ /* 0x000fe40001784270 */
[----:B------:R-:W-:-:S02]  /*6070*/  F2FP.F16.F32.PACK_AB R81, RZ, R81 ;  /* 0x00000051ff51723e */ /* 0x000fc400000000ff */
[----:B------:R-:W-:Y:S02]  /*6080*/  ISETP.GT.AND P2, PT, R3, 0x8, P2 ;  /* 0x000000080300780c */ /* 0x000fe40001744270 */
[----:B------:R-:W-:Y:S02]  /*6090*/  F2FP.F16.F32.PACK_AB R82, RZ, R82 ;  /* 0x00000052ff52723e */ /* 0x000fe400000000ff */
[----:B------:R-:W-:Y:S02]  /*60a0*/  F2FP.F16.F32.PACK_AB R83, RZ, R83 ;  /* 0x00000053ff53723e */ /* 0x000fe400000000ff */
[----:B------:R-:W-:Y:S01]  /*60b0*/  F2FP.F16.F32.PACK_AB R84, RZ, R84 ;  /* 0x00000054ff54723e */ /* 0x000fe200000000ff */
[----:B0-----:R-:W-:Y:S01]  /*60c0*/  @P5 IMAD.MOV.U32 R4, RZ, RZ, R8 ;  /* 0x000000ffff045224 */ /* 0x001fe200078e0008 */
[----:B------:R-:W-:Y:S01]  /*60d0*/  F2FP.F16.F32.PACK_AB R85, RZ, R85 ;  /* 0x00000055ff55723e */ /* 0x000fe200000000ff */
[----:B------:R-:W-:Y:S01]  /*60e0*/  @P5 IMAD.MOV.U32 R5, RZ, RZ, R9 ;  /* 0x000000ffff055224 */ /* 0x000fe200078e0009 */
[----:B------:R-:W-:-:S02]  /*60f0*/  F2FP.F16.F32.PACK_AB R86, RZ, R86 ;  /* 0x00000056ff56723e */ /* 0x000fc400000000ff */
[----:B------:R-:W-:Y:S02]  /*6100*/  F2FP.F16.F32.PACK_AB R87, RZ, R87 ;  /* 0x00000057ff57723e */ /* 0x000fe400000000ff */
[----:B------:R0:W-:Y:S01]  /*6110*/  @P5 STG.E.U16 desc[UR36][R4.64+0xd2], R79 ;  /* 0x0000d24f04005986 */ /* 0x0001e2000c101524 */
[C---:B------:R-:W-:Y:S02]  /*6120*/  ISETP.GT.AND P5, PT, R3.reuse, RZ, P3 ;  /* 0x000000ff0300720c */ /* 0x040fe40001fa4270 */
[----:B------:R-:W-:-:S11]  /*6130*/  ISETP.GT.AND P3, PT, R3, 0x8, P3 ;  /* 0x000000080300780c */ /* 0x000fd60001f64270 */
[----:B0-----:R-:W-:Y:S02]  /*6140*/  @P5 IMAD.MOV.U32 R4, RZ, RZ, R6 ;  /* 0x000000ffff045224 */ /* 0x001fe400078e0006 */
[----:B------:R-:W-:-:S05]  /*6150*/  @P5 IMAD.MOV.U32 R5, RZ, RZ, R7 ;  /* 0x000000ffff055224 */ /* 0x000fca00078e0007 */
[----:B------:R0:W-:Y:S01]  /*6160*/  @P5 STG.E.U16 desc[UR36][R4.64+0xe0], R80 ;  /* 0x0000e05004005986 */ /* 0x0001e2000c101524 */
[C---:B------:R-:W-:Y:S02]  /*6170*/  ISETP.GT.AND P5, PT, R3.reuse, RZ, P0 ;  /* 0x000000ff0300720c */ /* 0x040fe400007a4270 */
[----:B------:R-:W-:Y:S01]  /*6180*/  ISETP.GT.AND P0, PT, R3, 0x8, P0 ;  /* 0x000000080300780c */ /* 0x000fe20000704270 */
[----:B0-----:R-:W-:Y:S02]  /*6190*/  @P4 IMAD.MOV.U32 R4, RZ, RZ, R6 ;  /* 0x000000ffff044224 */ /* 0x001fe400078e0006 */
[----:B------:R-:W-:-:S05]  /*61a0*/  @P4 IMAD.MOV.U32 R5, RZ, RZ, R7 ;  /* 0x000000ffff054224 */ /* 0x000fca00078e0007 */
[----:B------:R0:W-:Y:S01]  /*61b0*/  @P4 STG.E.U16 desc[UR36][R4.64+0xe2], R81 ;  /* 0x0000e25104004986 */ /* 0x0001e2000c101524 */
[C---:B------:R-:W-:Y:S02]  /*61c0*/  ISETP.GT.AND P4, PT, R3.reuse, RZ, P1 ;  /* 0x000000ff0300720c */ /* 0x040fe40000f84270 */
[----:B------:R-:W-:Y:S01]  /*61d0*/  ISETP.GT.AND P1, PT, R3, 0x8, P1 ;  /* 0x000000080300780c */ /* 0x000fe20000f24270 */
[----:B0-----:R-:W-:Y:S02]  /*61e0*/  @P3 IMAD.MOV.U32 R4, RZ, RZ, R8 ;  /* 0x000000ffff043224 */ /* 0x001fe400078e0008 */
[----:B------:R-:W-:-:S05]  /*61f0*/  @P3 IMAD.MOV.U32 R5, RZ, RZ, R9 ;  /* 0x000000ffff053224 */ /* 0x000fca00078e0009 */
[----:B------:R0:W-:Y:S02]  /*6200*/  @P3 STG.E.U16 desc[UR36][R4.64+0xe0], R82 ;  /* 0x0000e05204003986 */ /* 0x0001e4000c101524 */
[----:B0-----:R-:W-:Y:S02]  /*6210*/  @P2 IMAD.MOV.U32 R4, RZ, RZ, R8 ;  /* 0x000000ffff042224 */ /* 0x001fe400078e0008 */
[----:B------:R-:W-:-:S05]  /*6220*/  @P2 IMAD.MOV.U32 R5, RZ, RZ, R9 ;  /* 0x000000ffff052224 */ /* 0x000fca00078e0009 */
[----:B------:R0:W-:Y:S02]  /*6230*/  @P2 STG.E.U16 desc[UR36][R4.64+0xe2], R83 ;  /* 0x0000e25304002986 */ /* 0x0001e4000c101524 */
[----:B0-----:R-:W-:Y:S02]  /*6240*/  @P4 IMAD.MOV.U32 R4, RZ, RZ, R6 ;  /* 0x000000ffff044224 */ /* 0x001fe400078e0006 */
[----:B------:R-:W-:-:S05]  /*6250*/  @P4 IMAD.MOV.U32 R5, RZ, RZ, R7 ;  /* 0x000000ffff054224 */ /* 0x000fca00078e0007 */
[----:B------:R0:W-:Y:S04]  /*6260*/  @P4 STG.E.U16 desc[UR36][R4.64+0xf0], R84 ;  /* 0x0000f05404004986 */ /* 0x0001e8000c101524 */
[----:B------:R1:W-:Y:S01]  /*6270*/  @P5 STG.E.U16 desc[UR36][R6.64+0xf2], R85 ;  /* 0x0000f25506005986 */ /* 0x0003e2000c101524 */
[----:B0-----:R-:W-:Y:S02]  /*6280*/  @P1 IMAD.MOV.U32 R4, RZ, RZ, R8 ;  /* 0x000000ffff041224 */ /* 0x001fe400078e0008 */
[----:B------:R-:W-:-:S05]  /*6290*/  @P1 IMAD.MOV.U32 R5, RZ, RZ, R9 ;  /* 0x000000ffff051224 */ /* 0x000fca00078e0009 */
[----:B------:R1:W-:Y:S04]  /*62a0*/  @P1 STG.E.U16 desc[UR36][R4.64+0xf0], R86 ;  /* 0x0000f05604001986 */ /* 0x0003e8000c101524 */
[----:B------:R1:W-:Y:S02]  /*62b0*/  @P0 STG.E.U16 desc[UR36][R8.64+0xf2], R87 ;  /* 0x0000f25708000986 */ /* 0x0003e4000c101524 */
.L_x_160:
[----:B------:R-:W-:Y:S05]  /*62c0*/  BSYNC B0 ;  /* 0x0000000000007941 */ /* 0x000fea0003800000 */
.L_x_34:
[----:B------:R-:W-:Y:S01]  /*62d0*/  IADD3 R16, P0, R16, UR38, RZ ;  /* 0x0000002610107c10 */ /* 0x000fe2000ff1e0ff */
[----:B------:R-:W-:Y:S01]  /*62e0*/  ULDC.64 UR4, c[0x0][0x650] ;  /* 0x0001940000047ab9 */ /* 0x000fe20000000a00 */
[----:B------:R-:W-:Y:S01]  /*62f0*/  PRMT R3, RZ, 0x7610, R3 ;  /* 0x00007610ff037816 */ /* 0x000fe20000000003 */
[----:B------:R-:W-:Y:S01]  /*6300*/  IMAD.MOV.U32 R100, RZ, RZ, -0x1 ;  /* 0xffffffffff647424 */ /* 0x000fe200078e00ff */
[----:B------:R-:W-:Y:S01]  /*6310*/  IADD3.X R17, R17, UR41, RZ, P0, !PT ;  /* 0x0000002911117c10 */ /* 0x000fe200087fe4ff */
[----:B------:R-:W-:Y:S01]  /*6320*/  IMAD.MOV.U32 R101, RZ, RZ, -0x1 ;  /* 0xffffffffff657424 */ /* 0x000fe200078e00ff */
[----:B------:R-:W-:-:S04]  /*6330*/  ISETP.GE.U32.AND P0, PT, R16, UR4, PT ;  /* 0x0000000410007c0c */ /* 0x000fc8000bf06070 */
[----:B------:R-:W-:-:S13]  /*6340*/  ISETP.GE.U32.AND.EX P0, PT, R17, UR5, PT, P0 ;  /* 0x0000000511007c0c */ /* 0x000fda000bf06100 */
[----:B------:R-:W-:Y:S05]  /*6350*/  @P0 BRA `(.L_x_161) ;  /* 0x00000004004c0947 */ /* 0x000fea0003800000 */
[----:B------:R-:W0:Y:S01]  /*6360*/  LDC.64 R10, c[0x0][0x628] ;  /* 0x00018a00ff0a7b82 */ /* 0x000e220000000a00 */
[----:B---3--:R-:W3:Y:S01]  /*6370*/  S2R R12, SR_CTAID.X ;  /* 0x00000000000c7919 */ /* 0x008ee20000002500 */
[----:B-12-4-:R-:W-:Y:S02]  /*6380*/  IMAD.MOV.U32 R8, RZ, RZ, R16 ;  /* 0x000000ffff087224 */ /* 0x016fe400078e0010 */
[----:B------:R-:W-:Y:S01]  /*6390*/  IMAD.MOV.U32 R9, RZ, RZ, R17 ;  /* 0x000000ffff097224 */ /* 0x000fe200078e0011 */
[----:B------:R-:W1:Y:S03]  /*63a0*/  S2R R20, SR_CTAID.Y ;  /* 0x0000000000147919 */ /* 0x000e660000002600 */
[----:B------:R-:W2:Y:S08]  /*63b0*/  LDC R0, c[0x0][0x630] ;  /* 0x00018c00ff007b82 */ /* 0x000eb00000000800 */
[----:B------:R-:W4:Y:S01]  /*63c0*/  LDC.64 R14, c[0x0][0x620] ;  /* 0x00018800ff0e7b82 */ /* 0x000f220000000a00 */
[----:B0-----:R-:W-:-:S04]  /*63d0*/  ISETP.NE.U32.AND P0, PT, R10, RZ, PT ;  /* 0x000000ff0a00720c */ /* 0x001fc80003f05070 */
[----:B------:R-:W-:-:S13]  /*63e0*/  ISETP.NE.AND.EX P0, PT, R11, RZ, PT, P0 ;  /* 0x000000ff0b00720c */ /* 0x000fda0003f05300 */
[----:B-1234-:R-:W-:Y:S05]  /*63f0*/  @!P0 BRA `(.L_x_162) ;  /* 0x0000000000288947 */ /* 0x01efea0003800000 */
        /* <DEDUP_REMOVED lines=10> */
.L_x_162:
[-CC-:B------:R-:W-:Y:S01]  /*64a0*/  SHF.R.U64 R101, R8, R0.reuse, R9.reuse ;  /* 0x0000000008657219 */ /* 0x180fe20000001209 */
[----:B------:R-:W0:Y:S01]  /*64b0*/  LDC.64 R26, c[0x0][0x640] ;  /* 0x00019000ff1a7b82 */ /* 0x000e220000000a00 */
[----:B------:R-:W-:Y:S01]  /*64c0*/  SHF.R.U32.HI R0, RZ, R0, R9 ;  /* 0x00000000ff007219 */ /* 0x000fe20000011609 */
[----:B------:R-:W-:Y:S01]  /*64d0*/  ULDC UR4, c[0x0][0x150] ;  /* 0x0000540000047ab9 */ /* 0x000fe20000000800 */
[----:B------:R-:W-:Y:S02]  /*64e0*/  IADD3 R3, P0, RZ, -R101, RZ ;  /* 0x80000065ff037210 */ /* 0x000fe40007f1e0ff */
[----:B------:R-:W-:-:S03]  /*64f0*/  I2FP.F32.U32 R7, R12 ;  /* 0x0000000c00077245 */ /* 0x000fc60000201000 */
[----:B------:R-:W1:Y:S01]  /*6500*/  LDC R6, c[0x0][0x618] ;  /* 0x00018600ff067b82 */ /* 0x000e620000000800 */
[----:B------:R-:W-:Y:S02]  /*6510*/  IMAD.X R5, RZ, RZ, ~R0, P0 ;  /* 0x000000ffff057224 */ /* 0x000fe400000e0e00 */
[----:B------:R-:W-:Y:S01]  /*6520*/  FMUL R7, R7, UR4 ;  /* 0x0000000407077c20 */ /* 0x000fe20008400000 */
[----:B------:R-:W-:Y:S01]  /*6530*/  ULDC UR4, c[0x0][0x154] ;  /* 0x0000550000047ab9 */ /* 0x000fe20000000800 */
[-C--:B------:R-:W-:Y:S02]  /*6540*/  IMAD R0, R5, R14.reuse, RZ ;  /* 0x0000000e05007224 */ /* 0x080fe400078e02ff */
[C---:B------:R-:W-:Y:S01]  /*6550*/  IMAD.WIDE.U32 R4, R3.reuse, R14, R16 ;  /* 0x0000000e03047225 */ /* 0x040fe200078e0010 */
[----:B------:R-:W2:Y:S01]  /*6560*/  LDC R8, c[0x0][0x608] ;  /* 0x00018200ff087b82 */ /* 0x000ea20000000800 */
[----:B------:R-:W3:Y:S02]  /*6570*/  F2I.U32.TRUNC.NTZ R7, R7 ;  /* 0x0000000700077305 */ /* 0x000ee4000020f000 */
[----:B------:R-:W-:Y:S01]  /*6580*/  IMAD R3, R3, R15, R0 ;  /* 0x0000000f03037224 */ /* 0x000fe200078e0200 */
[----:B------:R-:W-:-:S03]  /*6590*/  I2FP.F32.U32 R0, R20 ;  /* 0x0000001400007245 */ /* 0x000fc60000201000 */
[----:B------:R-:W-:Y:S01]  /*65a0*/  IMAD.IADD R3, R5, 0x1, R3 ;  /* 0x0000000105037824 */ /* 0x000fe200078e0203 */
[----:B------:R-:W4:Y:S01]  /*65b0*/  LDC R11, c[0x0][0x658] ;  /* 0x00019600ff0b7b82 */ /* 0x000f220000000800 */
[----:B0-----:R-:W-:-:S04]  /*65c0*/  ISETP.NE.U32.AND P0, PT, R26, RZ, PT ;  /* 0x000000ff1a00720c */ /* 0x001fc80003f05070 */
[----:B------:R-:W-:-:S03]  /*65d0*/  ISETP.NE.AND.EX P0, PT, R27, RZ, PT, P0 ;  /* 0x000000ff1b00720c */ /* 0x000fc60003f05300 */
[----:B------:R-:W0:Y:S01]  /*65e0*/  LDC R9, c[0x0][0x144] ;  /* 0x00005100ff097b82 */ /* 0x000e220000000800 */
[-C--:B-1----:R-:W-:Y:S01]  /*65f0*/  SHF.R.U64 R10, R4, R6.reuse, R3 ;  /* 0x00000006040a7219 */ /* 0x082fe20000001203 */
[----:B---3--:R-:W-:Y:S01]  /*6600*/  IMAD.MOV R7, RZ, RZ, -R7 ;  /* 0x000000ffff077224 */ /* 0x008fe200078e0a07 */
[----:B------:R-:W-:Y:S01]  /*6610*/  SHF.R.U32.HI R3, RZ, R6, R3 ;  /* 0x00000006ff037219 */ /* 0x000fe20000011603 */
[----:B------:R-:W-:-:S04]  /*6620*/  FMUL R6, R0, UR4 ;  /* 0x0000000400067c20 */ /* 0x000fc80008400000 */
[----:B------:R-:W1:Y:S01]  /*6630*/  LDC R21, c[0x0][0x148] ;  /* 0x00005200ff157b82 */ /* 0x000e620000000800 */
[----:B------:R3:W0:Y:S01]  /*6640*/  F2I.U32.TRUNC.NTZ R14, R6 ;  /* 0x00000006000e7305 */ /* 0x000622000020f000 */
[-CC-:B--2---:R-:W-:Y:S02]  /*6650*/  SHF.R.U64 R13, R10, R8.reuse, R3.reuse ;  /* 0x000000080a0d7219 */ /* 0x184fe40000001203 */
[----:B------:R-:W-:-:S04]  /*6660*/  SHF.R.U32.HI R0, RZ, R8, R3 ;  /* 0x00000008ff007219 */ /* 0x000fc80000011603 */
[----:B-----5:R-:W2:Y:S01]  /*6670*/  LDC R24, c[0x0][0x648] ;  /* 0x00019200ff187b82 */ /* 0x020ea20000000800 */
[-CC-:B----4-:R-:W-:Y:S02]  /*6680*/  SHF.R.U64 R15, R13, R11.reuse, R0.reuse ;  /* 0x0000000b0d0f7219 */ /* 0x190fe40000001200 */
[----:B------:R-:W-:-:S03]  /*6690*/  SHF.R.U32.HI R5, RZ, R11, R0 ;  /* 0x0000000bff057219 */ /* 0x000fc60000011600 */
[----:B------:R-:W-:Y:S02]  /*66a0*/  IMAD.MOV.U32 R4, RZ, RZ, R15 ;  /* 0x000000ffff047224 */ /* 0x000fe400078e000f */
[----:B------:R-:W4:Y:S01]  /*66b0*/  LDC R28, c[0x0][0x638] ;  /* 0x00018e00ff1c7b82 */ /* 0x000f220000000800 */
[----:B0-----:R-:W-:-:S07]  /*66c0*/  IMAD R25, R9, R7, R12 ;  /* 0x0000000709197224 */ /* 0x001fce00078e020c */
[----:B------:R-:W0:Y:S08]  /*66d0*/  LDC R29, c[0x0][0x610] ;  /* 0x00018400ff1d7b82 */ /* 0x000e300000000800 */
[----:B------:R-:W0:Y:S01]  /*66e0*/  LDC R30, c[0x0][0x600] ;  /* 0x00018000ff1e7b82 */ /* 0x000e220000000800 */
[----:B-123--:R-:W-:Y:S05]  /*66f0*/  @!P0 BRA `(.L_x_163) ;  /* 0x0000000000288947 */ /* 0x00efea0003800000 */
[----:B------:R-:W1:Y:S02]  /*6700*/  LDC R0, c[0x0][0x64c] ;  /* 0x00019300ff007b82 */ /* 0x000e640000000800 */
[----:B-1----:R-:W-:-:S05]  /*6710*/  IADD3 R3, P0, R15, R0, RZ ;  /* 0x000000000f037210 */ /* 0x002fca0007f1e0ff */
        /* <DEDUP_REMOVED lines=8> */
.L_x_163:
[----:B------:R-:W-:Y:S01]  /*67a0*/  ISETP.NE.AND P0, PT, R2, 0x1, PT ;  /* 0x000000010200780c */ /* 0x000fe20003f05270 */
[----:B------:R-:W-:Y:S01]  /*67b0*/  IMAD.MOV R14, RZ, RZ, -R14 ;  /* 0x000000ffff0e7224 */ /* 0x000fe200078e0a0e */
[----:B------:R-:W-:Y:S02]  /*67c0*/  SHF.R.U64 R3, R4, R24, R5 ;  /* 0x0000001804037219 */ /* 0x000fe40000001205 */
[----:B------:R-:W-:Y:S02]  /*67d0*/  LOP3.LUT R0, R13, R98, RZ, 0xc0, !PT ;  /* 0x000000620d007212 */ /* 0x000fe400078ec0ff */
[----:B------:R-:W-:Y:S01]  /*67e0*/  LOP3.LUT R10, R10, R97, RZ, 0xc0, !PT ;  /* 0x000000610a0a7212 */ /* 0x000fe200078ec0ff */
[----:B------:R-:W-:Y:S02]  /*67f0*/  IMAD.MOV R4, RZ, RZ, -R3 ;  /* 0x000000ffff047224 */ /* 0x000fe400078e0a03 */
[----:B------:R-:W-:Y:S02]  /*6800*/  IMAD R0, R93, R3, R0 ;  /* 0x000000035d007224 */ /* 0x000fe400078e0200 */
[----:B----4-:R-:W-:-:S02]  /*6810*/  IMAD R3, R4, R28, R15 ;  /* 0x0000001c04037224 */ /* 0x010fc400078e020f */
[----:B------:R-:W-:Y:S02]  /*6820*/  @P0 IMAD R25, R21, R14, R20 ;  /* 0x0000000e15190224 */ /* 0x000fe400078e0214 */
[----:B0-----:R-:W-:Y:S02]  /*6830*/  IMAD R5, R3, R30, R10 ;  /* 0x0000001e03057224 */ /* 0x001fe400078e020a */
[----:B------:R-:W-:Y:S02]  /*6840*/  IMAD R0, R0, R29, R25 ;  /* 0x0000001d00007224 */ /* 0x000fe400078e0219 */
[----:B------:R-:W-:-:S03]  /*6850*/  IMAD.MOV.U32 R4, RZ, RZ, 0x1 ;  /* 0x00000001ff047424 */ /* 0x000fc600078e00ff */
[----:B------:R-:W-:Y:S02]  /*6860*/  SEL R100, R5, R0, !P0 ;  /* 0x0000000005647207 */ /* 0x000fe40004000000 */
[----:B------:R-:W-:Y:S02]  /*6870*/  PRMT R3, R4, 0x7610, R3 ;  /* 0x0000761004037816 */ /* 0x000fe40000000003 */
[----:B------:R-:W-:-:S07]  /*6880*/  SEL R0, R0, R5, !P0 ;  /* 0x0000000500007207 */ /* 0x000fce0004000000 */
.L_x_161:
[----:B------:R-:W-:Y:S01]  /*6890*/  UIMAD.WIDE.U32 UR4, UR42, 0x24924925, URZ ;  /* 0x249249252a0478a5 */ /* 0x000fe2000f8e003f */
[----:B------:R-:W-:Y:S01]  /*68a0*/  LOP3.LUT P0, RZ, R3, 0xff, RZ, 0xc0, !PT ;  /* 0x000000ff03ff7812 */ /* 0x000fe2000780c0ff */
[----:B------:R-:W-:Y:S02]  /*68b0*/  IMAD.MOV.U32 R103, RZ, RZ, R0 ;  /* 0x000000ffff677224 */ /* 0x000fe400078e0000 */
[----:B------:R-:W-:-:S04]  /*68c0*/  UIADD3 UR4, UR42, -UR5, URZ ;  /* 0x800000052a047290 */ /* 0x000fc8000fffe03f */
[----:B------:R-:W-:-:S04]  /*68d0*/  ULEA.HI UR4, UR4, UR5, URZ, 0x1f ;  /* 0x0000000504047291 */ /* 0x000fc8000f8ff83f */
[----:B------:R-:W-:-:S04]  /*68e0*/  USHF.R.U32.HI UR4, URZ, 0x2, UR4 ;  /* 0x000000023f047899 */ /* 0x000fc80008011604 */
[----:B------:R-:W-:Y:S01]  /*68f0*/  UIMAD UR42, UR4, -0x7, UR42 ;  /* 0xfffffff9042a78a4 */ /* 0x000fe2000f8e022a */
[----:B------:R-:W-:Y:S11]  /*6900*/  @P0 BRA `(.L_x_164) ;  /* 0xffffffa800f40947 */ /* 0x000ff6000383ffff */
[----:B------:R-:W-:Y:S05]  /*6910*/  EXIT ;  /* 0x000000000000794d */ /* 0x000fea0003800000 */
.L_x_7:
        /* <DEDUP_REMOVED lines=26> */
.L_x_166:
[----:B------:R-:W0:Y:S01]  /*6ac0*/  LDC.64 R28, c[0x0][0x640] ;  /* 0x00019000ff1c7b82 */ /* 0x000e220000000a00 */
[-CC-:B------:R-:W-:Y:S01]  /*6ad0*/  SHF.R.U64 R21, R14, R8.reuse, R15.reuse ;  /* 0x000000080e157219 */ /* 0x180fe2000000120f */
[----:B------:R-:W-:Y:S01]  /*6ae0*/  IMAD.MOV.U32 R31, RZ, RZ, 0x1 ;  /* 0x00000001ff1f7424 */ /* 0x000fe200078e00ff */
[----:B------:R-:W-:Y:S02]  /*6af0*/  SHF.R.U32.HI R7, RZ, R8, R15 ;  /* 0x00000008ff077219 */ /* 0x000fe4000001160f */
[----:B------:R-:W-:-:S03]  /*6b00*/  IADD3 R13, P0, RZ, -R21, RZ ;  /* 0x80000015ff0d7210 */ /* 0x000fc60007f1e0ff */
[----:B------:R-:W1:Y:S02]  /*6b10*/  LDC R12, c[0x0][0x618] ;  /* 0x00018600ff0c7b82 */ /* 0x000e640000000800 */
[----:B------:R-:W-:Y:S02]  /*6b20*/  IMAD.X R7, RZ, RZ, ~R7, P0 ;  /* 0x000000ffff077224 */ /* 0x000fe400000e0e07 */
[----:B------:R-:W-:-:S04]  /*6b30*/  IMAD.WIDE.U32 R10, R13, R24, R16 ;  /* 0x000000180d0a7225 */ /* 0x000fc800078e0010 */
[----:B------:R-:W2:Y:S01]  /*6b40*/  LDC R14, c[0x0][0x608] ;  /* 0x00018200ff0e7b82 */ /* 0x000ea20000000800 */
[----:B------:R-:W-:-:S04]  /*6b50*/  IMAD R8, R7, R24, RZ ;  /* 0x0000001807087224 */ /* 0x000fc800078e02ff */
[----:B------:R-:W-:-:S03]  /*6b60*/  IMAD R7, R13, R25, R8 ;  /* 0x000000190d077224 */ /* 0x000fc600078e0208 */
[----:B------:R-:W3:Y:S01]  /*6b70*/  LDC R26, c[0x0][0x658] ;  /* 0x00019600ff1a7b82 */ /* 0x000ee20000000800 */
[----:B------:R-:W-:Y:S01]  /*6b80*/  IMAD.IADD R7, R11, 0x1, R7 ;  /* 0x000000010b077824 */ /* 0x000fe200078e0207 */
[----:B0-----:R-:W-:Y:S01]  /*6b90*/  ISETP.NE.U32.AND P0, PT, R28, RZ, PT ;  /* 0x000000ff1c00720c */ /* 0x001fe20003f05070 */
[----:B------:R-:W-:-:S03]  /*6ba0*/  IMAD.MOV.U32 R11, RZ, RZ, -0x1 ;  /* 0xffffffffff0b7424 */ /* 0x000fc600078e00ff */
        /* <DEDUP_REMOVED lines=8> */
[-C--:B---3--:R-:W-:Y:S02]  /*6c30*/  SHF.L.U32 R10, R11, R26.reuse, RZ ;  /* 0x0000001a0b0a7219 */ /* 0x088fe400000006ff */
[--C-:B------:R-:W-:Y:S02]  /*6c40*/  SHF.R.U64 R24, R22, R26, R7.reuse ;  /* 0x0000001a16187219 */ /* 0x100fe40000001207 */
[----:B------:R-:W-:Y:S02]  /*6c50*/  LOP3.LUT R33, RZ, R10, RZ, 0x33, !PT ;  /* 0x0000000aff217212 */ /* 0x000fe400078e33ff */
[----:B------:R-:W-:Y:S01]  /*6c60*/  SHF.R.U32.HI R11, RZ, R26, R7 ;  /* 0x0000001aff0b7219 */ /* 0x000fe20000011607 */
[----:B------:R-:W3:Y:S01]  /*6c70*/  LDC R30, c[0x0][0x610] ;  /* 0x00018400ff1e7b82 */ /* 0x000ee20000000800 */
[----:B------:R-:W-:Y:S01]  /*6c80*/  IMAD.MOV.U32 R10, RZ, RZ, R24 ;  /* 0x000000ffff0a7224 */ /* 0x000fe200078e0018 */
[----:B------:R-:W-:Y:S06]  /*6c90*/  @!P0 BRA `(.L_x_167) ;  /* 0x0000000000288947 */ /* 0x000fec0003800000 */
        /* <DEDUP_REMOVED lines=10> */
.L_x_167:
[----:B------:R-:W-:Y:S02]  /*6d40*/  ISETP.NE.AND P0, PT, R2, 0x1, PT ;  /* 0x000000010200780c */ /* 0x000fe40003f05270 */
[----:B-1----:R-:W-:Y:S01]  /*6d50*/  SHF.R.U64 R8, R10, R8, R11 ;  /* 0x000000080a087219 */ /* 0x002fe2000000120b */
[----:B0-----:R-:W-:Y:S01]  /*6d60*/  VIADD R11, R25, 0xffffffff ;  /* 0xffffffff190b7836 */ /* 0x001fe20000000000 */
[----:B------:R-:W-:Y:S02]  /*6d70*/  SHF.L.U32 R31, R31, R26, RZ ;  /* 0x0000001a1f1f7219 */ /* 0x000fe400000006ff */
[----:B------:R-:W-:Y:S01]  /*6d80*/  LOP3.LUT R5, R22, R33, RZ, 0xc0, !PT ;  /* 0x0000002116057212 */ /* 0x000fe200078ec0ff */
[----:B------:R-:W-:-:S04]  /*6d90*/  IMAD.MOV R7, RZ, RZ, -R8 ;  /* 0x000000ffff077224 */ /* 0x000fc800078e0a08 */
[----:B------:R-:W-:Y:S02]  /*6da0*/  IMAD R5, R31, R8, R5 ;  /* 0x000000081f057224 */ /* 0x000fe400078e0205 */
[----:B------:R-:W-:Y:S01]  /*6db0*/  @P0 IMAD R6, R9, R23, R4 ;  /* 0x0000001709060224 */ /* 0x000fe200078e0204 */
[----:B------:R-:W-:Y:S01]  /*6dc0*/  LOP3.LUT R9, R20, R11, RZ, 0xc0, !PT ;  /* 0x0000000b14097212 */ /* 0x000fe200078ec0ff */
[----:B--2---:R-:W-:Y:S02]  /*6dd0*/  IMAD R4, R7, R27, R24 ;  /* 0x0000001b07047224 */ /* 0x004fe400078e0218 */
[----:B---3--:R-:W-:Y:S02]  /*6de0*/  IMAD R6, R5, R30, R6 ;  /* 0x0000001e05067224 */ /* 0x008fe400078e0206 */
[----:B------:R-:W-:Y:S02]  /*6df0*/  IMAD R5, R4, R25, R9 ;  /* 0x0000001904057224 */ /* 0x000fe400078e0209 */
[----:B------:R-:W-:-:S02]  /*6e00*/  IMAD.MOV.U32 R8, RZ, RZ, 0x1 ;  /* 0x00000001ff087424 */ /* 0x000fc400078e00ff */
[----:B------:R-:W-:Y:S01]  /*6e10*/  IMAD.MOV.U32 R7, RZ, RZ, R21 ;  /* 0x000000ffff077224 */ /* 0x000fe200078e0015 */
[----:B------:R-:W-:Y:S02]  /*6e20*/  SEL R19, R5, R6, !P0 ;  /* 0x0000000605137207 */ /* 0x000fe40004000000 */
[----:B------:R-:W-:-:S07]  /*6e30*/  SEL R12, R6, R5, !P0 ;  /* 0x00000005060c7207 */ /* 0x000fce0004000000 */
.L_x_165:
[----:B------:R-:W-:-:S08]  /*6e40*/  NOP ;  /* 0x0000000000007918 */ /* 0x000fd00000000000 */
[----:B------:R-:W0:-:S00]  /*6e50*/  USETMAXREG.DEALLOC.CTAPOOL 0x28 ;  /* 0x00000028000079c8 */ /* 0x000e0000080e0500 */
[----:B0-----:R-:W-:-:S13]  /*6e60*/  ISETP.NE.AND P0, PT, R3, RZ, PT ;  /* 0x000000ff0300720c */ /* 0x001fda0003f05270 */
[----:B------:R-:W-:Y:S05]  /*6e70*/  @P0 EXIT ;  /* 0x000000000000094d */ /* 0x000fea0003800000 */
[----:B------:R-:W-:Y:S01]  /*6e80*/  LOP3.LUT P0, RZ, R8, 0xff, RZ, 0xc0, !PT ;  /* 0x000000ff08ff7812 */ /* 0x000fe2000780c0ff */
[----:B------:R-:W-:Y:S02]  /*6e90*/  IMAD.MOV.U32 R3, RZ, RZ, 0x1 ;  /* 0x00000001ff037424 */ /* 0x000fe400078e00ff */
[----:B------:R-:W-:-:S10]  /*6ea0*/  IMAD.MOV.U32 R13, RZ, RZ, RZ ;  /* 0x000000ffff0d7224 */ /* 0x000fd400078e00ff */
[----:B------:R-:W-:Y:S05]  /*6eb0*/  @!P0 BRA `(.L_x_168) ;  /* 0x0000000c00ac8947 */ /* 0x000fea0003800000 */
[----:B------:R-:W0:Y:S01]  /*6ec0*/  LDC R3, c[0x0][0x28c] ;  /* 0x0000a300ff037b82 */ /* 0x000e220000000800 */
[----:B------:R-:W-:Y:S01]  /*6ed0*/  UMOV UR7, 0x1 ;  /* 0x0000000100077882 */ /* 0x000fe20000000000 */
[----:B------:R-:W-:Y:S01]  /*6ee0*/  ULDC UR21, c[0x0][0x658] ;  /* 0x0001960000157ab9 */ /* 0x000fe20000000800 */
[----:B------:R-:W-:Y:S01]  /*6ef0*/  UMOV UR6, 0xffffffff ;  /* 0xffffffff00067882 */ /* 0x000fe20000000000 */
[----:B------:R-:W-:Y:S01]  /*6f00*/  BSSY B0, `(.L_x_168) ;  /* 0x00000e6000007945 */ /* 0x000fe20003800000 */
[----:B------:R-:W-:Y:S01]  /*6f10*/  USHF.L.U32 UR6, UR6, UR21, URZ ;  /* 0x0000001506067299 */ /* 0x000fe2000800063f */
[----:B------:R-:W-:Y:S01]  /*6f20*/  IMAD.MOV.U32 R11, RZ, RZ, 0x1 ;  /* 0x00000001ff0b7424 */ /* 0x000fe200078e00ff */
[----:B------:R-:W-:Y:S01]  /*6f30*/  LOP3.LUT R10, R18, 0x2, RZ, 0xfc, !PT ;  /* 0x00000002120a7812 */ /* 0x000fe200078efcff */
[----:B------:R-:W1:Y:S01]  /*6f40*/  S2UR UR5, SR_CgaCtaId ;  /* 0x00000000000579c3 */ /* 0x000e620000008800 */
[----:B------:R-:W-:Y:S01]  /*6f50*/  IMAD.MOV.U32 R13, RZ, RZ, RZ ;  /* 0x000000ffff0d7224 */ /* 0x000fe200078e00ff */
[----:B------:R-:W-:Y:S01]  /*6f60*/  ULDC UR13, c[0x0][0x600] ;  /* 0x00018000000d7ab9 */ /* 0x000fe20000000800 */
[----:B------:R-:W-:Y:S01]  /*6f70*/  UMOV UR30, 0x5 ;  /* 0x00000005001e7882 */ /* 0x000fe20000000000 */
[----:B------:R-:W-:-:S02]  /*6f80*/  UIADD3 UR13, UR13, -0x1, URZ ;  /* 0xffffffff0d0d7890 */ /* 0x000fc4000fffe03f */
[----:B------:R-:W-:Y:S02]  /*6f90*/  USHF.L.U32 UR21, UR7, UR21, URZ ;  /* 0x0000001507157299 */ /* 0x000fe4000800063f */
[----:B------:R-:W-:Y:S01]  /*6fa0*/  ULOP3.LUT UR23, URZ, UR6, URZ, 0x33, !UPT ;  /* 0x000000063f177292 */ /* 0x000fe2000f8e333f */
[----:B------:R-:W-:Y:S01]  /*6fb0*/  ULDC.64 UR42, c[0x0][0x198] ;  /* 0x00006600002a7ab9 */ /* 0x000fe20000000a00 */
[----:B0-----:R-:W-:-:S05]  /*6fc0*/  VIADD R3, R3, 0x3f ;  /* 0x0000003f03037836 */ /* 0x001fca0000000000 */
[----:B------:R-:W-:Y:S01]  /*6fd0*/  SHF.R.S32.HI R4, RZ, 0x1f, R3 ;  /* 0x0000001fff047819 */ /* 0x000fe20000011403 */
[----:B-1----:R-:W-:-:S03]  /*6fe0*/  ULOP3.LUT UR4, UR5, 0x1, URZ, 0xc0, !UPT ;  /* 0x0000000105047892 */ /* 0x002fc6000f8ec03f */
[----:B------:R-:W-:Y:S01]  /*6ff0*/  LEA.HI R4, R4, R3, RZ, 0x6 ;  /* 0x0000000304047211 */ /* 0x000fe200078f30ff */
[----:B------:R-:W-:Y:S01]  /*7000*/  USHF.R.U32.HI UR37, URZ, 0x1, UR5 ;  /* 0x000000013f257899 */ /* 0x000fe20008011605 */
[----:B------:R-:W-:Y:S01]  /*7010*/  IMAD.MOV.U32 R3, RZ, RZ, 0x1 ;  /* 0x00000001ff037424 */ /* 0x000fe200078e00ff */
[----:B------:R-:W-:Y:S01]  /*7020*/  USHF.L.U32 UR22, UR5, 0x5, URZ ;  /* 0x0000000505167899 */ /* 0x000fe2000800063f */
[----:B------:R-:W-:Y:S01]  /*7030*/  SHF.R.S32.HI R8, RZ, 0x6, R4 ;  /* 0x00000006ff087819 */ /* 0x000fe20000011404 */
[----:B------:R-:W-:Y:S02]  /*7040*/  USHF.L.U32 UR40, UR5, 0xb, URZ ;  /* 0x0000000b05287899 */ /* 0x000fe4000800063f */
[----:B------:R-:W-:Y:S02]  /*7050*/  ULOP3.LUT UR5, UR5, 0xfffffffe, URZ, 0xc0, !UPT ;  /* 0xfffffffe05057892 */ /* 0x000fe4000f8ec03f */
[----:B------:R-:W-:Y:S01]  /*7060*/  UISETP.GT.U32.AND UP0, UPT, UR4, 0xffff, UPT ;  /* 0x0000ffff0400788c */ /* 0x000fe2000bf04070 */
[----:B------:R-:W-:Y:S01]  /*7070*/  VIADD R9, R8, 0x1 ;  /* 0x0000000108097836 */ /* 0x000fe20000000000 */
[----:B------:R-:W-:-:S02]  /*7080*/  USHF.L.U32 UR29, UR7, UR5, URZ ;  /* 0x00000005071d7299 */ /* 0x000fc4000800063f */
[----:B------:R-:W-:Y:S02]  /*7090*/  ULOP3.LUT UR5, UR5, 0x1, URZ, 0xfc, !UPT ;  /* 0x0000000105057892 */ /* 0x000fe4000f8efc3f */
[----:B------:R-:W-:Y:S02]  /*70a0*/  USEL UR4, UR4, 0xffff, !UP0 ;  /* 0x0000ffff04047887 */ /* 0x000fe4000c000000 */
[----:B------:R-:W-:Y:S02]  /*70b0*/  USHF.L.U32 UR5, UR7, UR5, URZ ;  /* 0x0000000507057299 */ /* 0x000fe4000800063f */
[----:B------:R-:W-:Y:S02]  /*70c0*/  ULOP3.LUT UR4, UR4, 0xffff, URZ, 0xc0, !UPT ;  /* 0x0000ffff04047892 */ /* 0x000fe4000f8ec03f */
[----:B------:R-:W-:Y:S02]  /*70d0*/  USHF.L.U32 UR44, UR37, 0x5, URZ ;  /* 0x00000005252c7899 */ /* 0x000fe4000800063f */
[----:B------:R-:W-:-:S02]  /*70e0*/  ULOP3.LUT UR22, UR22, 0x20, URZ, 0xc0, !UPT ;  /* 0x0000002016167892 */ /* 0x000fc4000f8ec03f */
[----:B------:R-:W-:Y:S02]  /*70f0*/  ULOP3.LUT UR29, UR29, UR5, URZ, 0xfc, !UPT ;  /* 0x000000051d1d7292 */ /* 0x000fe4000f8efc3f */
[----:B------:R-:W-:-:S12]  /*7100*/  USHF.L.U32 UR30, UR30, UR4, URZ ;  /* 0x000000041e1e7299 */ /* 0x000fd8000800063f */
.L_x_179:
[----:B------:R-:W-:-:S03]  /*7110*/  UMOV UR4, 0xffffffff ;  /* 0xffffffff00047882 */ /* 0x000fc60000000000 */
[----:B------:R-:W-:Y:S05]  /*7120*/  BRA.DIV UR4, `(.L_x_169) ;  /* 0x0000001204647947 */ /* 0x000fea000b800000 */
[----:B------:R-:W-:-:S13]  /*7130*/  ELECT P6, URZ, PT ;  /* 0x00000000003f782f */ /* 0x000fda00038c0000 */
.L_x_193:
[----:B------:R-:W-:Y:S04]  /*7140*/  BSSY B1, `(.L_x_170) ;  /* 0x000004d000017945 */ /* 0x000fe80003800000 */
[----:B------:R-:W-:Y:S05]  /*7150*/  @!P6 BRA `(.L_x_171) ;  /* 0x00000004002ce947 */ /* 0x000fea0003800000 */
[----:B------:R-:W0:Y:S02]  /*7160*/  LDC R4, c[0x0][0x28c] ;  /* 0x0000a300ff047b82 */ /* 0x000e240000000800 */
[----:B0-----:R-:W-:-:S13]  /*7170*/  ISETP.GE.AND P0, PT, R4, 0x1, PT ;  /* 0x000000010400780c */ /* 0x001fda0003f06270 */
[----:B------:R-:W-:Y:S05]  /*7180*/  @!P0 BRA `(.L_x_171) ;  /* 0x0000000400208947 */ /* 0x000fea0003800000 */
[----:B------:R-:W-:Y:S02]  /*7190*/  IMAD.SHL.U32 R15, R12, 0x80, RZ ;  /* 0x000000800c0f7824 */ /* 0x000fe400078e00ff */
[----:B------:R-:W-:Y:S02]  /*71a0*/  IMAD.SHL.U32 R19, R19, 0x80, RZ ;  /* 0x0000008013137824 */ /* 0x000fe400078e00ff */
[----:B------:R-:W-:Y:S02]  /*71b0*/  IMAD.U32 R20, RZ, RZ, UR44 ;  /* 0x0000002cff147e24 */ /* 0x000fe4000f8e00ff */
[----:B------:R-:W-:Y:S02]  /*71c0*/  IMAD.U32 R22, RZ, RZ, UR22 ;  /* 0x00000016ff167e24 */ /* 0x000fe4000f8e00ff */
[----:B------:R-:W-:Y:S02]  /*71d0*/  IMAD.MOV.U32 R4, RZ, RZ, R9 ;  /* 0x000000ffff047224 */ /* 0x000fe400078e0009 */
[----:B------:R-:W-:-:S02]  /*71e0*/  IMAD.MOV.U32 R5, RZ, RZ, R3 ;  /* 0x000000ffff057224 */ /* 0x000fc400078e0003 */
[----:B------:R-:W-:Y:S02]  /*71f0*/  IMAD.MOV.U32 R6, RZ, RZ, R13 ;  /* 0x000000ffff067224 */ /* 0x000fe400078e000d */
[----:B------:R-:W-:Y:S02]  /*7200*/  VIADD R24, R15, 0x40 ;  /* 0x000000400f187836 */ /* 0x000fe40000000000 */
[----:B------:R-:W-:-:S07]  /*7210*/  VIADD R25, R19, 0x40 ;  /* 0x0000004013197836 */ /* 0x000fce0000000000 */
.L_x_174:
[----:B------:R-:W0:Y:S01]  /*7220*/  S2R R21, SR_CgaCtaId ;  /* 0x0000000000157919 */ /* 0x000e220000008800 */
[----:B------:R-:W-:Y:S02]  /*7230*/  MOV R12, 0x400 ;  /* 0x00000400000c7802 */ /* 0x000fe40000000f00 */
[----:B------:R-:W-:-:S13]  /*7240*/  ISETP.NE.AND P1, PT, R0, RZ, PT ;  /* 0x000000ff0000720c */ /* 0x000fda0003f25270 */
[----:B------:R-:W1:Y:S01]  /*7250*/  @!P1 LDC R14, c[0x0][0x500] ;  /* 0x00014000ff0e9b82 */ /* 0x000e620000000800 */
[----:B0-----:R-:W-:Y:S02]  /*7260*/  LEA R23, R21, R12, 0x18 ;  /* 0x0000000c15177211 */ /* 0x001fe400078ec0ff */
[----:B------:R-:W-:-:S03]  /*7270*/  SHF.L.U32 R12, R5, 0x1f, RZ ;  /* 0x0000001f050c7819 */ /* 0x000fc600000006ff */
[----:B------:R-:W-:-:S04]  /*7280*/  IMAD R21, R6, 0x8, R23 ;  /* 0x0000000806157824 */ /* 0x000fc800078e0217 */
[----:B------:R-:W0:Y:S02]  /*7290*/  SYNCS.PHASECHK.TRANS64.TRYWAIT P0, [R21+URZ+0x38], R12 ;  /* 0x0000380c150075a7 */ /* 0x000e24000800017f */
[----:B01----:R-:W-:Y:S05]  /*72a0*/  @!P0 BRA `(.L_x_172) ;  /* 0x0000001000248947 */ /* 0x003fea0003800000 */
.L_x_194:
[----:B0-----:R-:W-:Y:S01]  /*72b0*/  PRMT R12, R10, 0x9910, RZ ;  /* 0x000099100a0c7816 */ /* 0x001fe200000000ff */
[----:B------:R0:W-:Y:S03]  /*72c0*/  @!P1 SYNCS.ARRIVE.TRANS64 RZ, [R21+URZ], R14 ;  /* 0x0000000e15ff99a7 */ /* 0x0001e6000800003f */
[----:B------:R-:W-:-:S13]  /*72d0*/  ISETP.NE.AND P0, PT, R12, 0x2, PT ;  /* 0x000000020c00780c */ /* 0x000fda0003f05270 */
[----:B0-----:R-:W-:Y:S05]  /*72e0*/  @P0 BRA `(.L_x_173) ;  /* 0x0000000000040947 */ /* 0x001fea0003800000 */
[----:B------:R-:W-:Y:S01]  /*72f0*/  BPT.TRAP 0x1 ;  /* 0x000000040000795c */ /* 0x000fe20000300000 */
.L_x_173:
[----:B------:R-:W-:Y:S01]  /*7300*/  R2UR UR5, R6 ;  /* 0x00000000060572ca */ /* 0x000fe200000e0000 */
[----:B------:R-:W-:Y:S01]  /*7310*/  UIADD3 UR14, UP0, UR42, 0xf0, URZ ;  /* 0x000000f02a0e7890 */ /* 0x000fe2000ff1e03f */
[----:B------:R-:W-:Y:S01]  /*7320*/  R2UR UR9, R23 ;  /* 0x00000000170972ca */ /* 0x000fe200000e0000 */
[----:B------:R-:W-:Y:S01]  /*7330*/  UPRMT UR31, URZ, 0x5410, UR30 ;  /* 0x000054103f1f7896 */ /* 0x000fe2000800001e */
[----:B------:R-:W-:Y:S01]  /*7340*/  R2UR UR33, R21 ;  /* 0x00000000152172ca */ /* 0x000fe200000e0000 */
[----:B------:R-:W-:Y:S01]  /*7350*/  UIADD3.X UR15, URZ, UR43, URZ, UP0, !UPT ;  /* 0x0000002b3f0f7290 */ /* 0x000fe200087fe43f */
[----:B------:R-:W-:Y:S01]  /*7360*/  R2UR UR35, R20 ;  /* 0x00000000142372ca */ /* 0x000fe200000e0000 */
[----:B------:R-:W-:Y:S01]  /*7370*/  VIADD R4, R4, 0xffffffff ;  /* 0xffffffff04047836 */ /* 0x000fe20000000000 */
[----:B------:R-:W-:Y:S01]  /*7380*/  R2UR UR36, R7 ;  /* 0x00000000072472ca */ /* 0x000fe200000e0000 */
[----:B------:R-:W-:Y:S01]  /*7390*/  UMOV UR6, 0x0 ;  /* 0x0000000000067882 */ /* 0x000fe20000000000 */
[----:B------:R-:W-:Y:S01]  /*73a0*/  R2UR UR34, R15 ;  /* 0x000000000f2272ca */ /* 0x000fe200000e0000 */
[----:B------:R-:W-:Y:S01]  /*73b0*/  UMOV UR7, 0x10000000 ;  /* 0x1000000000077882 */ /* 0x000fe20000000000 */
[----:B------:R-:W-:Y:S01]  /*73c0*/  R2UR UR26, R24 ;  /* 0x00000000181a72ca */ /* 0x000fe200000e0000 */
[----:B------:R-:W-:Y:S01]  /*73d0*/  USHF.L.U32 UR5, UR5, 0xd, URZ ;  /* 0x0000000d05057899 */ /* 0x000fe2000800063f */
[----:B------:R-:W-:Y:S01]  /*73e0*/  R2UR UR19, R22 ;  /* 0x00000000161372ca */ /* 0x000fe200000e0000 */
[----:B------:R-:W-:Y:S01]  /*73f0*/  UIADD3 UR4, UP1, UR42, 0x1f0, URZ ;  /* 0x000001f02a047890 */ /* 0x000fe2000ff3e03f */
[----:B------:R-:W-:Y:S01]  /*7400*/  R2UR UR18, R19 ;  /* 0x00000000131272ca */ /* 0x000fe200000e0000 */
[----:B------:R-:W-:Y:S01]  /*7410*/  ULEA UR8, UR37, UR5, 0xb ;  /* 0x0000000525087291 */ /* 0x000fe2000f8e583f */
[----:B------:R-:W-:Y:S01]  /*7420*/  R2UR UR10, R25 ;  /* 0x00000000190a72ca */ /* 0x000fe200000e0000 */
[----:B------:R-:W-:Y:S01]  /*7430*/  ULOP3.LUT UR5, UR5, 0x800, UR40, 0xf8, !UPT ;  /* 0x0000080005057892 */ /* 0x000fe2000f8ef828 */
[----:B------:R-:W-:Y:S01]  /*7440*/  ISETP.GT.AND P1, PT, R4, 0x1, PT ;  /* 0x000000010400780c */ /* 0x000fe20003f24270 */
[----:B------:R-:W-:Y:S01]  /*7450*/  ULEA UR8, UR8, UR9, 0x1 ;  /* 0x0000000908087291 */ /* 0x000fe2000f8e083f */
[----:B------:R-:W-:Y:S01]  /*7460*/  VIADD R6, R6, 0x1 ;  /* 0x0000000106067836 */ /* 0x000fe20000000000 */
[----:B------:R-:W-:Y:S01]  /*7470*/  ULEA UR5, UR5, UR9, 0x1 ;  /* 0x0000000905057291 */ /* 0x000fe2000f8e083f */
[----:B------:R-:W-:Y:S01]  /*7480*/  VIADD R22, R22, 0x40 ;  /* 0x0000004016167836 */ /* 0x000fe20000000000 */
[----:B------:R-:W-:Y:S01]  /*7490*/  UIADD3 UR32, UR8, 0x180, URZ ;  /* 0x0000018008207890 */ /* 0x000fe2000fffe03f */
[----:B------:R-:W-:Y:S01]  /*74a0*/  VIADD R20, R20, 0x40 ;  /* 0x0000004014147836 */ /* 0x000fe20000000000 */
[----:B------:R-:W-:Y:S01]  /*74b0*/  UIADD3 UR24, UR8, 0x2180, URZ ;  /* 0x0000218008187890 */ /* 0x000fe2000fffe03f */
[C---:B------:R-:W-:Y:S01]  /*74c0*/  ISETP.NE.AND P0, PT, R6.reuse, 0x7, PT ;  /* 0x000000070600780c */ /* 0x040fe20003f05270 */
[----:B------:R-:W-:Y:S01]  /*74d0*/  UMOV UR25, UR33 ;  /* 0x0000002100197c82 */ /* 0x000fe20008000000 */
[----:B------:R-:W-:Y:S01]  /*74e0*/  UMOV UR27, UR35 ;  /* 0x00000023001b7c82 */ /* 0x000fe20008000000 */
[----:B------:R-:W-:Y:S01]  /*74f0*/  UMOV UR28, UR36 ;  /* 0x00000024001c7c82 */ /* 0x000fe20008000000 */
[----:B------:R-:W-:Y:S01]  /*7500*/  UIADD3 UR16, UR5, 0x1c180, URZ ;  /* 0x0001c18005107890 */ /* 0x000fe2000fffe03f */
[----:B------:R-:W-:Y:S01]  /*7510*/  SEL R12, RZ, 0x1, P0 ;  /* 0x00000001ff0c7807 */ /* 0x000fe20000000000 */
[----:B------:R-:W-:Y:S01]  /*7520*/  UTMALDG.3D.MULTICAST [UR32], [UR14], UR31, desc[UR6] ;  /* 0x000006200e0073b4 */ /* 0x000fe2000801181f */
[----:B------:R-:W-:Y:S01]  /*7530*/  UIADD3 UR8, UR5, 0x1e180, URZ ;  /* 0x0001e18005087890 */ /* 0x000fe2000fffe03f */
[----:B------:R-:W-:Y:S01]  /*7540*/  SEL R6, R6, RZ, P0 ;  /* 0x000000ff06067207 */ /* 0x000fe20000000000 */
[----:B------:R-:W-:Y:S01]  /*7550*/  UIADD3.X UR5, URZ, UR43, URZ, UP1, !UPT ;  /* 0x0000002b3f057290 */ /* 0x000fe20008ffe43f */
[----:B------:R-:W-:Y:S01]  /*7560*/  LOP3.LUT R5, R5, R12, RZ, 0x3c, !PT ;  /* 0x0000000c05057212 */ /* 0x000fe200078e3cff */
[----:B------:R-:W-:Y:S01]  /*7570*/  UMOV UR17, UR33 ;  /* 0x0000002100117c82 */ /* 0x000fe20008000000 */
[----:B------:R-:W-:Y:S01]  /*7580*/  UMOV UR20, UR36 ;  /* 0x0000002400147c82 */ /* 0x000fe20008000000 */
[----:B------:R-:W-:Y:S01]  /*7590*/  UMOV UR9, UR33 ;  /* 0x0000002100097c82 */ /* 0x000fe20008000000 */
[----:B------:R0:W-:Y:S01]  /*75a0*/  UTMALDG.3D.MULTICAST [UR24], [UR14], UR31, desc[UR6] ;  /* 0x000006180e0073b4 */ /* 0x0001e2000801181f */
[----:B------:R-:W-:Y:S01]  /*75b0*/  UMOV UR11, UR19 ;  /* 0x00000013000b7c82 */ /* 0x000fe20008000000 */
[----:B------:R-:W-:Y:S01]  /*75c0*/  UMOV UR12, UR36 ;  /* 0x00000024000c7c82 */ /* 0x000fe20008000000 */
[----:B0-----:R-:W-:-:S09]  /*75d0*/  UPRMT UR14, URZ, 0x5410, UR29 ;  /* 0x000054103f0e7896 */ /* 0x001fd2000800001d */
[----:B------:R0:W-:Y:S01]  /*75e0*/  UTMALDG.3D.MULTICAST [UR16], [UR4], UR14, desc[UR6] ;  /* 0x00000610040073b4 */ /* 0x0001e2000801180e */
[----:B------:R0:W-:Y:S02]  /*75f0*/  UTMALDG.3D.MULTICAST [UR8], [UR4], UR14, desc[UR6] ;  /* 0x00000608040073b4 */ /* 0x0001e4000801180e */
[----:B0-----:R-:W-:Y:S05]  /*7600*/  @P1 BRA `(.L_x_174) ;  /* 0xfffffffc00041947 */ /* 0x001fea000383ffff */
.L_x_171:
[----:B------:R-:W-:Y:S05]  /*7610*/  BSYNC B1 ;  /* 0x0000000000017941 */ /* 0x000fea0003800000 */
.L_x_170:
[----:B------:R-:W-:Y:S01]  /*7620*/  LOP3.LUT P1, RZ, R11, 0xff, RZ, 0xc0, !PT ;  /* 0x000000ff0bff7812 */ /* 0x000fe2000782c0ff */
[C---:B------:R-:W-:Y:S01]  /*7630*/  IMAD.IADD R13, R8.reuse, 0x1, R13 ;  /* 0x00000001080d7824 */ /* 0x040fe200078e020d */
[----:B------:R-:W-:Y:S01]  /*7640*/  ULDC.64 UR4, c[0x0][0x650] ;  /* 0x0001940000047ab9 */ /* 0x000fe20000000a00 */
[C---:B------:R-:W-:Y:S01]  /*7650*/  ISETP.GE.U32.AND P2, PT, R8.reuse, 0x7, PT ;  /* 0x000000070800780c */ /* 0x040fe20003f46070 */
[----:B------:R-:W-:Y:S01]  /*7660*/  BSSY B1, `(.L_x_175) ;  /* 0x000006d000017945 */ /* 0x000fe20003800000 */
[C---:B------:R-:W-:Y:S01]  /*7670*/  IMAD.WIDE.U32 R4, R13.reuse, 0x24924925, RZ ;  /* 0x249249250d047825 */ /* 0x040fe200078e00ff */
[----:B------:R-:W-:Y:S02]  /*7680*/  ISETP.GT.U32.AND P0, PT, R13, 0x6, PT ;  /* 0x000000060d00780c */ /* 0x000fe40003f04070 */
[----:B------:R-:W-:Y:S01]  /*7690*/  PRMT R11, RZ, 0x7610, R11 ;  /* 0x00007610ff0b7816 */ /* 0x000fe2000000000b */
[----:B------:R-:W-:Y:S01]  /*76a0*/  IMAD.MOV.U32 R12, RZ, RZ, -0x1 ;  /* 0xffffffffff0c7424 */ /* 0x000fe200078e00ff */
[----:B------:R-:W-:Y:S01]  /*76b0*/  ISETP.LT.U32.AND P0, PT, R8, 0x7, P0 ;  /* 0x000000070800780c */ /* 0x000fe20000701070 */
[----:B------:R-:W-:-:S02]  /*76c0*/  IMAD.MOV.U32 R19, RZ, RZ, -0x1 ;  /* 0xffffffffff137424 */ /* 0x000fc400078e00ff */
[----:B------:R-:W0:Y:S01]  /*76d0*/  @P1 S2R R7, SR_CgaCtaId ;  /* 0x0000000000071919 */ /* 0x000e220000008800 */
[----:B------:R-:W-:Y:S02]  /*76e0*/  SEL R4, RZ, 0x1, !P0 ;  /* 0x00000001ff047807 */ /* 0x000fe40004000000 */
[----:B------:R-:W-:Y:S02]  /*76f0*/  IADD3 R16, P0, R16, UR38, RZ ;  /* 0x0000002610107c10 */ /* 0x000fe4000ff1e0ff */
[----:B------:R-:W-:Y:S02]  /*7700*/  @P1 MOV R6, 0x400 ;  /* 0x0000040000061802 */ /* 0x000fe40000000f00 */
[----:B------:R-:W-:Y:S02]  /*7710*/  IADD3.X R17, R17, UR41, RZ, P0, !PT ;  /* 0x0000002911117c10 */ /* 0x000fe400087fe4ff */
[----:B------:R-:W-:Y:S02]  /*7720*/  ISETP.GE.U32.AND P0, PT, R16, UR4, PT ;  /* 0x0000000410007c0c */ /* 0x000fe4000bf06070 */
[----:B------:R-:W-:-:S02]  /*7730*/  LOP3.LUT R3, R3, R4, RZ, 0x3c, !PT ;  /* 0x0000000403037212 */ /* 0x000fc400078e3cff */
[----:B------:R-:W-:Y:S02]  /*7740*/  ISETP.GE.U32.AND.EX P0, PT, R17, UR5, PT, P0 ;  /* 0x0000000511007c0c */ /* 0x000fe4000bf06100 */
[----:B0-----:R-:W-:Y:S01]  /*7750*/  @P1 LEA R6, R7, R6, 0x18 ;  /* 0x0000000607061211 */ /* 0x001fe200078ec0ff */
[----:B------:R-:W-:-:S03]  /*7760*/  IMAD.IADD R7, R13, 0x1, -R5 ;  /* 0x000000010d077824 */ /* 0x000fc600078e0a05 */
[----:B------:R0:W-:Y:S02]  /*7770*/  @P1 SYNCS.ARRIVE.TRANS64.A1T0 RZ, [R6+URZ+0x88], RZ ;  /* 0x000088ff06ff19a7 */ /* 0x0001e4000810003f */
[----:B------:R-:W-:-:S04]  /*7780*/  LEA.HI R7, R7, R5, RZ, 0x1f ;  /* 0x0000000507077211 */ /* 0x000fc800078ff8ff */
[----:B------:R-:W-:Y:S01]  /*7790*/  SHF.R.U32.HI R4, RZ, 0x2, R7 ;  /* 0x00000002ff047819 */ /* 0x000fe20000011607 */
[----:B------:R-:W-:-:S03]  /*77a0*/  IMAD.MOV.U32 R7, RZ, RZ, -0x1 ;  /* 0xffffffffff077424 */ /* 0x000fc600078e00ff */
[--C-:B------:R-:W-:Y:S01]  /*77b0*/  @P2 LOP3.LUT R3, R3, 0x1, R4.reuse, 0x78, !PT ;  /* 0x0000000103032812 */ /* 0x100fe200078e7804 */
[----:B------:R-:W-:Y:S01]  /*77c0*/  IMAD R13, R4, -0x7, R13 ;  /* 0xfffffff9040d7824 */ /* 0x000fe200078e020d */
[----:B------:R-:W-:Y:S01]  /*77d0*/  PRMT R4, RZ, 0x7610, R4 ;  /* 0x00007610ff047816 */ /* 0x000fe20000000004 */
[----:B0-----:R-:W-:Y:S06]  /*77e0*/  @P0 BRA `(.L_x_176) ;  /* 0x0000000400500947 */ /* 0x001fec0003800000 */
[----:B------:R-:W0:Y:S01]  /*77f0*/  S2R R15, SR_CTAID.X ;  /* 0x00000000000f7919 */ /* 0x000e220000002500 */
[----:B------:R-:W-:Y:S01]  /*7800*/  ULDC.64 UR4, c[0x0][0x628] ;  /* 0x00018a0000047ab9 */ /* 0x000fe20000000a00 */
[----:B------:R-:W1:Y:S01]  /*7810*/  LDC R20, c[0x0][0x144] ;  /* 0x00005100ff147b82 */ /* 0x000e620000000800 */
[----:B------:R-:W-:Y:S01]  /*7820*/  ISETP.NE.U32.AND P0, PT, RZ, UR4, PT ;  /* 0x00000004ff007c0c */ /* 0x000fe2000bf05070 */
[----:B------:R-:W2:Y:S01]  /*7830*/  S2R R12, SR_CTAID.Y ;  /* 0x00000000000c7919 */ /* 0x000ea20000002600 */
[----:B------:R-:W-:Y:S01]  /*7840*/  ULDC UR6, c[0x0][0x150] ;  /* 0x0000540000067ab9 */ /* 0x000fe20000000800 */
[----:B------:R-:W-:Y:S01]  /*7850*/  ULDC UR7, c[0x0][0x630] ;  /* 0x00018c0000077ab9 */ /* 0x000fe20000000800 */
[----:B------:R-:W-:Y:S01]  /*7860*/  ISETP.NE.AND.EX P0, PT, RZ, UR5, PT, P0 ;  /* 0x00000005ff007c0c */ /* 0x000fe2000bf05300 */
[----:B------:R-:W-:Y:S01]  /*7870*/  IMAD.MOV.U32 R4, RZ, RZ, R16 ;  /* 0x000000ffff047224 */ /* 0x000fe200078e0010 */
[----:B0-----:R-:W-:-:S05]  /*7880*/  I2FP.F32.U32 R5, R15 ;  /* 0x0000000f00057245 */ /* 0x001fca0000201000 */
[----:B------:R-:W-:Y:S01]  /*7890*/  FMUL R21, R5, UR6 ;  /* 0x0000000605157c20 */ /* 0x000fe20008400000 */
[----:B------:R-:W-:-:S05]  /*78a0*/  IMAD.MOV.U32 R5, RZ, RZ, R17 ;  /* 0x000000ffff057224 */ /* 0x000fca00078e0011 */
[----:B--2---:R-:W-:Y:S05]  /*78b0*/  @!P0 BRA `(.L_x_177) ;  /* 0x0000000000288947 */ /* 0x004fea0003800000 */
[----:B------:R-:W-:Y:S02]  /*78c0*/  ULDC UR6, c[0x0][0x634] ;  /* 0x00018d0000067ab9 */ /* 0x000fe40000000800 */
[----:B------:R-:W-:-:S05]  /*78d0*/  IADD3 R5, P0, R16, UR6, RZ ;  /* 0x0000000610057c10 */ /* 0x000fca000ff1e0ff */
[----:B------:R-:W-:-:S04]  /*78e0*/  IMAD.X R19, RZ, RZ, R17, P0 ;  /* 0x000000ffff137224 */ /* 0x000fc800000e0611 */
[----:B------:R-:W-:-:S04]  /*78f0*/  IMAD.WIDE.U32 R6, R19, UR4, RZ ;  /* 0x0000000413067c25 */ /* 0x000fc8000f8e00ff */
[----:B------:R-:W-:-:S04]  /*7900*/  IMAD.WIDE.U32 R6, P0, R5, UR5, R6 ;  /* 0x0000000505067c25 */ /* 0x000fc8000f800006 */
[----:B------:R-:W-:-:S04]  /*7910*/  IMAD.WIDE.U32 R4, R5, UR4, RZ ;  /* 0x0000000405047c25 */ /* 0x000fc8000f8e00ff */
[----:B------:R-:W-:Y:S01]  /*7920*/  IMAD.MOV.U32 R4, RZ, RZ, R7 ;  /* 0x000000ffff047224 */ /* 0x000fe200078e0007 */
[----:B------:R-:W-:Y:S01]  /*7930*/  IADD3 RZ, P1, R5, R6, RZ ;  /* 0x0000000605ff7210 */ /* 0x000fe20007f3e0ff */
[----:B------:R-:W-:-:S04]  /*7940*/  IMAD.X R5, RZ, RZ, RZ, P0 ;  /* 0x000000ffff057224 */ /* 0x000fc800000e06ff */
[----:B------:R-:W-:-:S08]  /*7950*/  IMAD.WIDE.U32.X R4, R19, UR5, R4, P1 ;  /* 0x0000000513047c25 */ /* 0x000fd000088e0404 */
.L_x_177:
[--C-:B------:R-:W-:Y:S01]  /*7960*/  SHF.R.U64 R14, R4, UR7, R5.reuse ;  /* 0x00000007040e7c19 */ /* 0x100fe20008001205 */
[----:B------:R-:W0:Y:S01]  /*7970*/  F2I.U32.TRUNC.NTZ R21, R21 ;  /* 0x0000001500157305 */ /* 0x000e22000020f000 */
[----:B------:R-:W-:Y:S01]  /*7980*/  SHF.R.U32.HI R4, RZ, UR7, R5 ;  /* 0x00000007ff047c19 */ /* 0x000fe20008011605 */
[----:B------:R-:W-:Y:S01]  /*7990*/  ULDC.64 UR4, c[0x0][0x620] ;  /* 0x0001880000047ab9 */ /* 0x000fe20000000a00 */
[----:B------:R-:W-:Y:S01]  /*79a0*/  IADD3 R7, P0, RZ, -R14, RZ ;  /* 0x8000000eff077210 */ /* 0x000fe20007f1e0ff */
[----:B------:R-:W-:-:S04]  /*79b0*/  ULDC.64 UR6, c[0x0][0x640] ;  /* 0x0001900000067ab9 */ /* 0x000fc80000000a00 */
[----:B------:R-:W-:Y:S01]  /*79c0*/  IMAD.X R4, RZ, RZ, ~R4, P0 ;  /* 0x000000ffff047224 */ /* 0x000fe200000e0e04 */
[----:B------:R-:W-:-:S03]  /*79d0*/  ISETP.NE.U32.AND P0, PT, RZ, UR6, PT ;  /* 0x00000006ff007c0c */ /* 0x000fc6000bf05070 */
[----:B------:R-:W-:Y:S01]  /*79e0*/  IMAD R6, R4, UR4, RZ ;  /* 0x0000000404067c24 */ /* 0x000fe2000f8e02ff */
[----:B------:R-:W-:Y:S01]  /*79f0*/  ISETP.NE.AND.EX P0, PT, RZ, UR7, PT, P0 ;  /* 0x00000007ff007c0c */ /* 0x000fe2000bf05300 */
[----:B------:R-:W-:Y:S01]  /*7a00*/  IMAD.WIDE.U32 R4, R7, UR4, R16 ;  /* 0x0000000407047c25 */ /* 0x000fe2000f8e0010 */
[----:B------:R-:W-:-:S03]  /*7a10*/  ULDC UR4, c[0x0][0x618] ;  /* 0x0001860000047ab9 */ /* 0x000fc60000000800 */
[----:B------:R-:W-:Y:S01]  /*7a20*/  IMAD R7, R7, UR5, R6 ;  /* 0x0000000507077c24 */ /* 0x000fe2000f8e0206 */
[----:B------:R-:W-:Y:S01]  /*7a30*/  ULDC UR5, c[0x0][0x154] ;  /* 0x0000550000057ab9 */ /* 0x000fe20000000800 */
[----:B0-----:R-:W-:Y:S02]  /*7a40*/  IMAD.MOV R6, RZ, RZ, -R21 ;  /* 0x000000ffff067224 */ /* 0x001fe400078e0a15 */
[----:B------:R-:W0:Y:S01]  /*7a50*/  LDC R21, c[0x0][0x148] ;  /* 0x00005200ff157b82 */ /* 0x000e220000000800 */
[----:B------:R-:W-:Y:S02]  /*7a60*/  IMAD.IADD R5, R5, 0x1, R7 ;  /* 0x0000000105057824 */ /* 0x000fe400078e0207 */
[----:B-1----:R-:W-:Y:S01]  /*7a70*/  IMAD R15, R20, R6, R15 ;  /* 0x00000006140f7224 */ /* 0x002fe200078e020f */
[----:B------:R-:W-:Y:S02]  /*7a80*/  I2FP.F32.U32 R6, R12 ;  /* 0x0000000c00067245 */ /* 0x000fe40000201000 */
[----:B------:R-:W-:-:S02]  /*7a90*/  SHF.R.U64 R19, R4, UR4, R5 ;  /* 0x0000000404137c19 */ /* 0x000fc40008001205 */
[----:B------:R-:W-:Y:S01]  /*7aa0*/  SHF.R.U32.HI R4, RZ, UR4, R5 ;  /* 0x00000004ff047c19 */ /* 0x000fe20008011605 */
[----:B------:R-:W-:Y:S01]  /*7ab0*/  FMUL R6, R6, UR5 ;  /* 0x0000000506067c20 */ /* 0x000fe20008400000 */
[----:B------:R-:W-:Y:S02]  /*7ac0*/  ULDC UR4, c[0x0][0x608] ;  /* 0x0001820000047ab9 */ /* 0x000fe40000000800 */
[--C-:B------:R-:W-:Y:S01]  /*7ad0*/  SHF.R.U64 R22, R19, UR4, R4.reuse ;  /* 0x0000000413167c19 */ /* 0x100fe20008001204 */
[----:B------:R1:W2:Y:S01]  /*7ae0*/  F2I.U32.TRUNC.NTZ R24, R6 ;  /* 0x0000000600187305 */ /* 0x0002a2000020f000 */
[----:B------:R-:W-:Y:S01]  /*7af0*/  SHF.R.U32.HI R5, RZ, UR4, R4 ;  /* 0x00000004ff057c19 */ /* 0x000fe20008011604 */
[----:B------:R-:W-:-:S03]  /*7b00*/  ULDC UR4, c[0x0][0x658] ;  /* 0x0001960000047ab9 */ /* 0x000fc60000000800 */
[--C-:B------:R-:W-:Y:S02]  /*7b10*/  SHF.R.U64 R20, R22, UR4, R5.reuse ;  /* 0x0000000416147c19 */ /* 0x100fe40008001205 */
[----:B------:R-:W-:-:S03]  /*7b20*/  SHF.R.U32.HI R23, RZ, UR4, R5 ;  /* 0x00000004ff177c19 */ /* 0x000fc60008011605 */
[----:B------:R-:W-:Y:S02]  /*7b30*/  IMAD.MOV.U32 R4, RZ, RZ, R20 ;  /* 0x000000ffff047224 */ /* 0x000fe400078e0014 */
[----:B------:R-:W-:Y:S01]  /*7b40*/  IMAD.MOV.U32 R5, RZ, RZ, R23 ;  /* 0x000000ffff057224 */ /* 0x000fe200078e0017 */
[----:B-1----:R-:W-:Y:S06]  /*7b50*/  @!P0 BRA `(.L_x_178) ;  /* 0x0000000000288947 */ /* 0x002fec0003800000 */
        /* <DEDUP_REMOVED lines=10> */
.L_x_178:
[----:B------:R-:W-:Y:S01]  /*7c00*/  ISETP.NE.AND P0, PT, R2, 0x1, PT ;  /* 0x000000010200780c */ /* 0x000fe20003f05270 */
[----:B------:R-:W-:Y:S01]  /*7c10*/  ULDC UR4, c[0x0][0x648] ;  /* 0x0001920000047ab9 */ /* 0x000fe20000000800 */
[----:B------:R-:W-:Y:S01]  /*7c20*/  LOP3.LUT R22, R22, UR23, RZ, 0xc0, !PT ;  /* 0x0000001716167c12 */ /* 0x000fe2000f8ec0ff */
[----:B--2---:R-:W-:Y:S01]  /*7c30*/  IMAD.MOV R24, RZ, RZ, -R24 ;  /* 0x000000ffff187224 */ /* 0x004fe200078e0a18 */
[----:B------:R-:W-:Y:S01]  /*7c40*/  SHF.R.U64 R5, R4, UR4, R5 ;  /* 0x0000000404057c19 */ /* 0x000fe20008001205 */
[----:B------:R-:W-:Y:S01]  /*7c50*/  ULDC UR4, c[0x0][0x638] ;  /* 0x00018e0000047ab9 */ /* 0x000fe20000000800 */
[----:B------:R-:W-:Y:S01]  /*7c60*/  LOP3.LUT R19, R19, UR13, RZ, 0xc0, !PT ;  /* 0x0000000d13137c12 */ /* 0x000fe2000f8ec0ff */
[----:B------:R-:W-:Y:S01]  /*7c70*/  ULDC UR5, c[0x0][0x610] ;  /* 0x0001840000057ab9 */ /* 0x000fe20000000800 */
[----:B------:R-:W-:Y:S02]  /*7c80*/  IMAD.MOV.U32 R4, RZ, RZ, 0x1 ;  /* 0x00000001ff047424 */ /* 0x000fe400078e00ff */
[----:B------:R-:W-:-:S02]  /*7c90*/  IMAD.MOV R7, RZ, RZ, -R5 ;  /* 0x000000ffff077224 */ /* 0x000fc400078e0a05 */
[----:B------:R-:W-:Y:S02]  /*7ca0*/  IMAD R22, R5, UR21, R22 ;  /* 0x0000001505167c24 */ /* 0x000fe4000f8e0216 */
[----:B0-----:R-:W-:Y:S02]  /*7cb0*/  @P0 IMAD R15, R21, R24, R12 ;  /* 0x00000018150f0224 */ /* 0x001fe400078e020c */
[----:B------:R-:W-:Y:S01]  /*7cc0*/  IMAD R20, R7, UR4, R20 ;  /* 0x0000000407147c24 */ /* 0x000fe2000f8e0214 */
[----:B------:R-:W-:Y:S01]  /*7cd0*/  ULDC UR4, c[0x0][0x600] ;  /* 0x0001800000047ab9 */ /* 0x000fe20000000800 */
[----:B------:R-:W-:Y:S02]  /*7ce0*/  IMAD R15, R22, UR5, R15 ;  /* 0x00000005160f7c24 */ /* 0x000fe4000f8e020f */
[----:B------:R-:W-:Y:S02]  /*7cf0*/  IMAD R20, R20, UR4, R19 ;  /* 0x0000000414147c24 */ /* 0x000fe4000f8e0213 */
[----:B------:R-:W-:-:S03]  /*7d00*/  IMAD.MOV.U32 R7, RZ, RZ, R14 ;  /* 0x000000ffff077224 */ /* 0x000fc600078e000e */
[----:B------:R-:W-:Y:S02]  /*7d10*/  SEL R19, R20, R15, !P0 ;  /* 0x0000000f14137207 */ /* 0x000fe40004000000 */
[----:B------:R-:W-:-:S07]  /*7d20*/  SEL R12, R15, R20, !P0 ;  /* 0x000000140f0c7207 */ /* 0x000fce0004000000 */
.L_x_176:
[----:B------:R-:W-:Y:S05]  /*7d30*/  BSYNC B1 ;  /* 0x0000000000017941 */ /* 0x000fea0003800000 */
.L_x_175:
[----:B------:R-:W-:-:S13]  /*7d40*/  LOP3.LUT P0, RZ, R4, 0xff, RZ, 0xc0, !PT ;  /* 0x000000ff04ff7812 */ /* 0x000fda000780c0ff */
[----:B------:R-:W-:Y:S05]  /*7d50*/  @P0 BRA `(.L_x_179) ;  /* 0xfffffff000ec0947 */ /* 0x000fea000383ffff */
[----:B------:R-:W-:Y:S05]  /*7d60*/  BSYNC B0 ;  /* 0x0000000000007941 */ /* 0x000fea0003800000 */
.L_x_168:
[----:B------:R-:W-:-:S03]  /*7d70*/  UMOV UR4, 0xffffffff ;  /* 0xffffffff00047882 */ /* 0x000fc60000000000 */
[----:B------:R-:W-:Y:S05]  /*7d80*/  BRA.DIV UR4, `(.L_x_180) ;  /* 0x0000000604807947 */ /* 0x000fea000b800000 */
[----:B------:R-:W-:-:S13]  /*7d90*/  ELECT P6, URZ, PT ;  /* 0x00000000003f782f */ /* 0x000fda00038c0000 */
.L_x_197:
[----:B------:R-:W-:Y:S04]  /*7da0*/  BSSY B0, `(.L_x_181) ;  /* 0x0000046000007945 */ /* 0x000fe80003800000 */
[----:B------:R-:W-:Y:S05]  /*7db0*/  @!P6 BRA `(.L_x_182) ;  /* 0x000000040010e947 */ /* 0x000fea0003800000 */
[----:B------:R-:W-:-:S04]  /*7dc0*/  LOP3.LUT R18, R18, 0x2, RZ, 0xfc, !PT ;  /* 0x0000000212127812 */ /* 0x000fc800078efcff */
[----:B------:R-:W-:-:S13]  /*7dd0*/  ISETP.NE.AND P0, PT, R18, 0x3, PT ;  /* 0x000000031200780c */ /* 0x000fda0003f05270 */
[----:B------:R-:W-:Y:S05]  /*7de0*/  @!P0 BRA `(.L_x_183) ;  /* 0x0000000000048947 */ /* 0x000fea0003800000 */
[----:B------:R-:W-:Y:S01]  /*7df0*/  BPT.TRAP 0x1 ;  /* 0x000000040000795c */ /* 0x000fe20000300000 */
.L_x_183:
[----:B------:R-:W0:Y:S01]  /*7e00*/  S2R R5, SR_CgaCtaId ;  /* 0x0000000000057919 */ /* 0x000e220000008800 */
[----:B------:R-:W-:Y:S02]  /*7e10*/  MOV R0, 0x400 ;  /* 0x0000040000007802 */ /* 0x000fe40000000f00 */
[----:B------:R-:W-:Y:S02]  /*7e20*/  SHF.L.U32 R4, R3, 0x1f, RZ ;  /* 0x0000001f03047819 */ /* 0x000fe400000006ff */
[----:B0-----:R-:W-:-:S05]  /*7e30*/  LEA R0, R5, R0, 0x18 ;  /* 0x0000000005007211 */ /* 0x001fca00078ec0ff */
[----:B------:R-:W-:-:S04]  /*7e40*/  VIADD R0, R0, 0x38 ;  /* 0x0000003800007836 */ /* 0x000fc80000000000 */
[C---:B------:R-:W-:Y:S02]  /*7e50*/  IMAD R7, R13.reuse, 0x8, R0 ;  /* 0x000000080d077824 */ /* 0x040fe400078e0200 */
[----:B------:R-:W-:Y:S02]  /*7e60*/  VIADD R13, R13, 0x1 ;  /* 0x000000010d0d7836 */ /* 0x000fe40000000000 */
[----:B------:R-:W0:Y:S03]  /*7e70*/  SYNCS.PHASECHK.TRANS64.TRYWAIT P0, [R7+URZ], R4 ;  /* 0x00000004070075a7 */ /* 0x000e26000800017f */
[----:B------:R-:W-:-:S04]  /*7e80*/  ISETP.NE.AND P1, PT, R13, 0x7, PT ;  /* 0x000000070d00780c */ /* 0x000fc80003f25270 */
[----:B------:R-:W-:Y:S02]  /*7e90*/  SEL R2, RZ, 0x1, P1 ;  /* 0x00000001ff027807 */ /* 0x000fe40000800000 */
[----:B------:R-:W-:Y:S02]  /*7ea0*/  SEL R13, R13, RZ, P1 ;  /* 0x000000ff0d0d7207 */ /* 0x000fe40000800000 */
[----:B------:R-:W-:-:S03]  /*7eb0*/  LOP3.LUT R6, R3, R2, RZ, 0x3c, !PT ;  /* 0x0000000203067212 */ /* 0x000fc600078e3cff */
[----:B------:R-:W-:Y:S01]  /*7ec0*/  IMAD R8, R13, 0x8, R0 ;  /* 0x000000080d087824 */ /* 0x000fe200078e0200 */
[----:B------:R-:W-:Y:S01]  /*7ed0*/  SHF.L.U32 R5, R6, 0x1f, RZ ;  /* 0x0000001f06057819 */ /* 0x000fe200000006ff */
[----:B0-----:R-:W-:Y:S06]  /*7ee0*/  @!P0 BRA `(.L_x_184) ;  /* 0x0000000400488947 */ /* 0x001fec0003800000 */
.L_x_198:
[----:B------:R-:W1:Y:S01]  /*7ef0*/  SYNCS.PHASECHK.TRANS64.TRYWAIT P0, [R8+URZ], R5 ;  /* 0x00000005080075a7 */ /* 0x000e62000800017f */
[----:B------:R-:W-:-:S05]  /*7f00*/  VIADD R2, R13, 0x1 ;  /* 0x000000010d027836 */ /* 0x000fca0000000000 */
[----:B------:R-:W-:-:S04]  /*7f10*/  ISETP.NE.AND P1, PT, R2, 0x7, PT ;  /* 0x000000070200780c */ /* 0x000fc80003f25270 */
[----:B------:R-:W-:Y:S02]  /*7f20*/  SEL R3, RZ, 0x1, P1 ;  /* 0x00000001ff037807 */ /* 0x000fe40000800000 */
[----:B0-----:R-:W-:Y:S02]  /*7f30*/  SEL R7, R2, RZ, P1 ;  /* 0x000000ff02077207 */ /* 0x001fe40000800000 */
[----:B------:R-:W-:-:S03]  /*7f40*/  LOP3.LUT R6, R6, R3, RZ, 0x3c, !PT ;  /* 0x0000000306067212 */ /* 0x000fc600078e3cff */
[----:B------:R-:W-:Y:S01]  /*7f50*/  IMAD R9, R7, 0x8, R0 ;  /* 0x0000000807097824 */ /* 0x000fe200078e0200 */
[----:B------:R-:W-:Y:S01]  /*7f60*/  SHF.L.U32 R4, R6, 0x1f, RZ ;  /* 0x0000001f06047819 */ /* 0x000fe200000006ff */
[----:B-1----:R-:W-:Y:S06]  /*7f70*/  @!P0 BRA `(.L_x_185) ;  /* 0x0000000400388947 */ /* 0x002fec0003800000 */
.L_x_199:
[----:B------:R-:W1:Y:S01]  /*7f80*/  SYNCS.PHASECHK.TRANS64.TRYWAIT P0, [R9+URZ], R4 ;  /* 0x00000004090075a7 */ /* 0x000e62000800017f */
[----:B------:R-:W-:-:S05]  /*7f90*/  VIADD R2, R7, 0x1 ;  /* 0x0000000107027836 */ /* 0x000fca0000000000 */
[----:B------:R-:W-:-:S04]  /*7fa0*/  ISETP.NE.AND P1, PT, R2, 0x7, PT ;  /* 0x000000070200780c */ /* 0x000fc80003f25270 */
[----:B------:R-:W-:Y:S02]  /*7fb0*/  SEL R3, RZ, 0x1, P1 ;  /* 0x00000001ff037807 */ /* 0x000fe40000800000 */
[----:B------:R-:W-:Y:S02]  /*7fc0*/  SEL R7, R2, RZ, P1 ;  /* 0x000000ff02077207 */ /* 0x000fe40000800000 */
[----:B------:R-:W-:-:S03]  /*7fd0*/  LOP3.LUT R6, R6, R3, RZ, 0x3c, !PT ;  /* 0x0000000306067212 */ /* 0x000fc600078e3cff */
[----:B0-----:R-:W-:Y:S01]  /*7fe0*/  IMAD R8, R7, 0x8, R0 ;  /* 0x0000000807087824 */ /* 0x001fe200078e0200 */
[----:B------:R-:W-:Y:S01]  /*7ff0*/  SHF.L.U32 R5, R6, 0x1f, RZ ;  /* 0x0000001f06057819 */ /* 0x000fe200000006ff */
[----:B-1----:R-:W-:Y:S06]  /*8000*/  @!P0 BRA `(.L_x_186) ;  /* 0x0000000400288947 */ /* 0x002fec0003800000 */
.L_x_200:
        /* <DEDUP_REMOVED lines=9> */
.L_x_201:
[----:B------:R-:W1:Y:S01]  /*80a0*/  SYNCS.PHASECHK.TRANS64.TRYWAIT P0, [R9+URZ], R4 ;  /* 0x00000004090075a7 */ /* 0x000e62000800017f */
[----:B------:R-:W-:-:S05]  /*80b0*/  VIADD R2, R7, 0x1 ;  /* 0x0000000107027836 */ /* 0x000fca0000000000 */
[----:B------:R-:W-:-:S04]  /*80c0*/  ISETP.NE.AND P1, PT, R2, 0x7, PT ;  /* 0x000000070200780c */ /* 0x000fc80003f25270 */
[----:B------:R-:W-:Y:S02]  /*80d0*/  SEL R3, RZ, 0x1, P1 ;  /* 0x00000001ff037807 */ /* 0x000fe40000800000 */
[----:B------:R-:W-:Y:S02]  /*80e0*/  SEL R7, R2, RZ, P1 ;  /* 0x000000ff02077207 */ /* 0x000fe40000800000 */
[----:B------:R-:W-:-:S03]  /*80f0*/  LOP3.LUT R11, R6, R3, RZ, 0x3c, !PT ;  /* 0x00000003060b7212 */ /* 0x000fc600078e3cff */
[----:B------:R-:W-:Y:S01]  /*8100*/  IMAD R6, R7, 0x8, R0 ;  /* 0x0000000807067824 */ /* 0x000fe200078e0200 */
[----:B0-----:R-:W-:Y:S01]  /*8110*/  SHF.L.U32 R5, R11, 0x1f, RZ ;  /* 0x0000001f0b057819 */ /* 0x001fe200000006ff */
[----:B-1----:R-:W-:Y:S06]  /*8120*/  @!P0 BRA `(.L_x_188) ;  /* 0x0000000400088947 */ /* 0x002fec0003800000 */
.L_x_202:
[----:B------:R-:W1:Y:S01]  /*8130*/  SYNCS.PHASECHK.TRANS64.TRYWAIT P0, [R6+URZ], R5 ;  /* 0x00000005060075a7 */ /* 0x000e62000800017f */
[----:B------:R-:W-:-:S05]  /*8140*/  VIADD R2, R7, 0x1 ;  /* 0x0000000107027836 */ /* 0x000fca0000000000 */
[----:B------:R-:W-:-:S04]  /*8150*/  ISETP.NE.AND P1, PT, R2, 0x7, PT ;  /* 0x000000070200780c */ /* 0x000fc80003f25270 */
[----:B0-----:R-:W-:Y:S02]  /*8160*/  SEL R4, RZ, 0x1, P1 ;  /* 0x00000001ff047807 */ /* 0x001fe40000800000 */
[----:B------:R-:W-:Y:S02]  /*8170*/  SEL R3, R2, RZ, P1 ;  /* 0x000000ff02037207 */ /* 0x000fe40000800000 */
[----:B------:R-:W-:Y:S01]  /*8180*/  LOP3.LUT R4, R11, R4, RZ, 0x3c, !PT ;  /* 0x000000040b047212 */ /* 0x000fe200078e3cff */
[----:B-1----:R-:W-:Y:S06]  /*8190*/  @!P0 BRA `(.L_x_189) ;  /* 0x0000000400008947 */ /* 0x002fec0003800000 */
.L_x_203:
[----:B------:R-:W-:Y:S01]  /*81a0*/  IMAD R3, R3, 0x8, R0 ;  /* 0x0000000803037824 */ /* 0x000fe200078e0200 */
[----:B------:R-:W-:-:S07]  /*81b0*/  SHF.L.U32 R0, R4, 0x1f, RZ ;  /* 0x0000001f04007819 */ /* 0x000fce00000006ff */
.L_x_190:
[----:B-1----:R1:W2:Y:S02]  /*81c0*/  SYNCS.PHASECHK.TRANS64.TRYWAIT P0, [R3+URZ], R0 ;  /* 0x00000000030075a7 */ /* 0x0022a4000800017f */
[----:B--2---:R-:W-:Y:S05]  /*81d0*/  @!P0 NANOSLEEP.SYNCS 0x989680 ;  /* 0x009896800000895d */ /* 0x004fea0003900000 */
[----:B------:R-:W2:Y:S02]  /*81e0*/  @!P0 SYNCS.PHASECHK.TRANS64 P0, [R3+URZ], R0 ;  /* 0x00000000030085a7 */ /* 0x000ea4000800007f */
[----:B--2---:R-:W-:Y:S05]  /*81f0*/  @!P0 BRA `(.L_x_190) ;  /* 0xfffffffc00f08947 */ /* 0x004fea000383ffff */
.L_x_182:
[----:B------:R-:W-:Y:S05]  /*8200*/  BSYNC B0 ;  /* 0x0000000000007941 */ /* 0x000fea0003800000 */
.L_x_181:
[----:B------:R-:W-:Y:S05]  /*8210*/  EXIT ;  /* 0x000000000000794d */ /* 0x000fea0003800000 */
.L_x_21:
[----:B-1----:R1:W2:Y:S02]  /*8220*/  SYNCS.PHASECHK.TRANS64.TRYWAIT P1, [R3+URZ], R0 ;  /* 0x00000000030075a7 */ /* 0x0022a4000802017f */
[----:B--2---:R-:W-:Y:S05]  /*8230*/  @!P1 NANOSLEEP.SYNCS 0x989680 ;  /* 0x009896800000995d */ /* 0x004fea0003900000 */
[----:B------:R-:W2:Y:S02]  /*8240*/  @!P1 SYNCS.PHASECHK.TRANS64 P1, [R3+URZ], R0 ;  /* 0x00000000030095a7 */ /* 0x000ea4000802007f */
[----:B--2---:R-:W-:Y:S05]  /*8250*/  @!P1 BRA `(.L_x_21) ;  /* 0xfffffffc00f09947 */ /* 0x004fea000383ffff */
[----:B------:R-:W-:Y:S05]  /*8260*/  BRA `(.L_x_20) ;  /* 0xffffff9400647947 */ /* 0x000fea000383ffff */
.L_x_26:
[----:B-1----:R1:W2:Y:S02]  /*8270*/  SYNCS.PHASECHK.TRANS64.TRYWAIT P1, [R5+URZ], R4 ;  /* 0x00000004050075a7 */ /* 0x0022a4000802017f */
[----:B--2---:R-:W-:Y:S05]  /*8280*/  @!P1 NANOSLEEP.SYNCS 0x989680 ;  /* 0x009896800000995d */ /* 0x004fea0003900000 */
[----:B------:R-:W2:Y:S02]  /*8290*/  @!P1 SYNCS.PHASECHK.TRANS64 P1, [R5+URZ], R4 ;  /* 0x00000004050095a7 */ /* 0x000ea4000802007f */
[----:B--2---:R-:W-:Y:S05]  /*82a0*/  @!P1 BRA `(.L_x_26) ;  /* 0xfffffffc00f09947 */ /* 0x004fea000383ffff */
[----:B------:R-:W-:Y:S05]  /*82b0*/  BRA `(.L_x_25) ;  /* 0xffffff9800407947 */ /* 0x000fea000383ffff */
.L_x_169:
[----:B------:R-:W-:Y:S01]  /*82c0*/  BSSY B1, `(.L_x_191) ;  /* 0x0000006000017945 */ /* 0x000fe20003800000 */
[----:B------:R-:W-:-:S07]  /*82d0*/  IMAD.MOV.U32 R15, RZ, RZ, -0x1 ;  /* 0xffffffffff0f7424 */ /* 0x000fce00078e00ff */
[----:B------:R-:W-:Y:S05]  /*82e0*/  WARPSYNC.COLLECTIVE R15, `(.L_x_192) ;  /* 0x000000000f0c7348 */ /* 0x000fea0003c00000 */
[----:B------:R-:W-:Y:S02]  /*82f0*/  ELECT P6, UR62, PT ;  /* 0x00000000003e782f */ /* 0x000fe400038c0000 */
[----:B------:R-:W-:Y:S01]  /*8300*/  MOV R14, UR62 ;  /* 0x0000003e000e7c02 */ /* 0x000fe20008000f00 */
[----:B------:R-:W-:Y:S10]  /*8310*/  ENDCOLLECTIVE ;  /* 0x000000000000791b */ /* 0x000ff40003800000 */
.L_x_192:
[----:B------:R-:W-:Y:S05]  /*8320*/  BSYNC B1 ;  /* 0x0000000000017941 */ /* 0x000fea0003800000 */
.L_x_191:
[----:B------:R-:W-:Y:S05]  /*8330*/  BRA `(.L_x_193) ;  /* 0xffffffec00807947 */ /* 0x000fea000383ffff */
.L_x_172:
[----:B0-----:R0:W1:Y:S02]  /*8340*/  SYNCS.PHASECHK.TRANS64.TRYWAIT P0, [R21+URZ+0x38], R12 ;  /* 0x0000380c150075a7 */ /* 0x001064000800017f */
[----:B-1----:R-:W-:Y:S05]  /*8350*/  @!P0 NANOSLEEP.SYNCS 0x989680 ;  /* 0x009896800000895d */ /* 0x002fea0003900000 */
[----:B------:R-:W1:Y:S02]  /*8360*/  @!P0 SYNCS.PHASECHK.TRANS64 P0, [R21+URZ+0x38], R12 ;  /* 0x0000380c150085a7 */ /* 0x000e64000800007f */
[----:B-1----:R-:W-:Y:S05]  /*8370*/  @!P0 BRA `(.L_x_172) ;  /* 0xfffffffc00f08947 */ /* 0x002fea000383ffff */
[----:B------:R-:W-:Y:S05]  /*8380*/  BRA `(.L_x_194) ;  /* 0xffffffec00c87947 */ /* 0x000fea000383ffff */
.L_x_180:
[----:B------:R-:W-:Y:S01]  /*8390*/  BSSY B0, `(.L_x_195) ;  /* 0x0000006000007945 */ /* 0x000fe20003800000 */
[----:B------:R-:W-:-:S07]  /*83a0*/  IMAD.MOV.U32 R15, RZ, RZ, -0x1 ;  /* 0xffffffffff0f7424 */ /* 0x000fce00078e00ff */
[----:B------:R-:W-:Y:S05]  /*83b0*/  WARPSYNC.COLLECTIVE R15, `(.L_x_196) ;  /* 0x000000000f0c7348 */ /* 0x000fea0003c00000 */
[----:B------:R-:W-:Y:S02]  /*83c0*/  ELECT P6, UR62, PT ;  /* 0x00000000003e782f */ /* 0x000fe400038c0000 */
[----:B------:R-:W-:Y:S01]  /*83d0*/  MOV R14, UR62 ;  /* 0x0000003e000e7c02 */ /* 0x000fe20008000f00 */
[----:B------:R-:W-:Y:S10]  /*83e0*/  ENDCOLLECTIVE ;  /* 0x000000000000791b */ /* 0x000ff40003800000 */
.L_x_196:
[----:B------:R-:W-:Y:S05]  /*83f0*/  BSYNC B0 ;  /* 0x0000000000007941 */ /* 0x000fea0003800000 */
.L_x_195:
[----:B------:R-:W-:Y:S05]  /*8400*/  BRA `(.L_x_197) ;  /* 0xfffffff800647947 */ /* 0x000fea000383ffff */
.L_x_184:
[----:B0-----:R0:W1:Y:S02]  /*8410*/  SYNCS.PHASECHK.TRANS64.TRYWAIT P0, [R7+URZ], R4 ;  /* 0x00000004070075a7 */ /* 0x001064000800017f */
[----:B-1----:R-:W-:Y:S05]  /*8420*/  @!P0 NANOSLEEP.SYNCS 0x989680 ;  /* 0x009896800000895d */ /* 0x002fea0003900000 */
[----:B------:R-:W1:Y:S02]  /*8430*/  @!P0 SYNCS.PHASECHK.TRANS64 P0, [R7+URZ], R4 ;  /* 0x00000004070085a7 */ /* 0x000e64000800007f */
[----:B-1----:R-:W-:Y:S05]  /*8440*/  @!P0 BRA `(.L_x_184) ;  /* 0xfffffffc00f08947 */ /* 0x002fea000383ffff */
[----:B------:R-:W-:Y:S05]  /*8450*/  BRA `(.L_x_198) ;  /* 0xfffffff800a47947 */ /* 0x000fea000383ffff */
.L_x_185:
[----:B0-----:R0:W1:Y:S02]  /*8460*/  SYNCS.PHASECHK.TRANS64.TRYWAIT P0, [R8+URZ], R5 ;  /* 0x00000005080075a7 */ /* 0x001064000800017f */
[----:B-1----:R-:W-:Y:S05]  /*8470*/  @!P0 NANOSLEEP.SYNCS 0x989680 ;  /* 0x009896800000895d */ /* 0x002fea0003900000 */
[----:B------:R-:W1:Y:S02]  /*8480*/  @!P0 SYNCS.PHASECHK.TRANS64 P0, [R8+URZ], R5 ;  /* 0x00000005080085a7 */ /* 0x000e64000800007f */
[----:B-1----:R-:W-:Y:S05]  /*8490*/  @!P0 BRA `(.L_x_185) ;  /* 0xfffffffc00f08947 */ /* 0x002fea000383ffff */
[----:B------:R-:W-:Y:S05]  /*84a0*/  BRA `(.L_x_199) ;  /* 0xfffffff800b47947 */ /* 0x000fea000383ffff */
.L_x_186:
[----:B0-----:R0:W1:Y:S02]  /*84b0*/  SYNCS.PHASECHK.TRANS64.TRYWAIT P0, [R9+URZ], R4 ;  /* 0x00000004090075a7 */ /* 0x001064000800017f */
[----:B-1----:R-:W-:Y:S05]  /*84c0*/  @!P0 NANOSLEEP.SYNCS 0x989680 ;  /* 0x009896800000895d */ /* 0x002fea0003900000 */
[----:B------:R-:W1:Y:S02]  /*84d0*/  @!P0 SYNCS.PHASECHK.TRANS64 P0, [R9+URZ], R4 ;  /* 0x00000004090085a7 */ /* 0x000e64000800007f */
[----:B-1----:R-:W-:Y:S05]  /*84e0*/  @!P0 BRA `(.L_x_186) ;  /* 0xfffffffc00f08947 */ /* 0x002fea000383ffff */
[----:B------:R-:W-:Y:S05]  /*84f0*/  BRA `(.L_x_200) ;  /* 0xfffffff800c47947 */ /* 0x000fea000383ffff */
.L_x_187:
[----:B0-----:R0:W1:Y:S02]  /*8500*/  SYNCS.PHASECHK.TRANS64.TRYWAIT P0, [R8+URZ], R5 ;  /* 0x00000005080075a7 */ /* 0x001064000800017f */
[----:B-1----:R-:W-:Y:S05]  /*8510*/  @!P0 NANOSLEEP.SYNCS 0x989680 ;  /* 0x009896800000895d */ /* 0x002fea0003900000 */
[----:B------:R-:W1:Y:S02]  /*8520*/  @!P0 SYNCS.PHASECHK.TRANS64 P0, [R8+URZ], R5 ;  /* 0x00000005080085a7 */ /* 0x000e64000800007f */
[----:B-1----:R-:W-:Y:S05]  /*8530*/  @!P0 BRA `(.L_x_187) ;  /* 0xfffffffc00f08947 */ /* 0x002fea000383ffff */
[----:B------:R-:W-:Y:S05]  /*8540*/  BRA `(.L_x_201) ;  /* 0xfffffff800d47947 */ /* 0x000fea000383ffff */
.L_x_188:
[----:B0-----:R0:W1:Y:S02]  /*8550*/  SYNCS.PHASECHK.TRANS64.TRYWAIT P0, [R9+URZ], R4 ;  /* 0x00000004090075a7 */ /* 0x001064000800017f */
[----:B-1----:R-:W-:Y:S05]  /*8560*/  @!P0 NANOSLEEP.SYNCS 0x989680 ;  /* 0x009896800000895d */ /* 0x002fea0003900000 */
[----:B------:R-:W1:Y:S02]  /*8570*/  @!P0 SYNCS.PHASECHK.TRANS64 P0, [R9+URZ], R4 ;  /* 0x00000004090085a7 */ /* 0x000e64000800007f */
[----:B-1----:R-:W-:Y:S05]  /*8580*/  @!P0 BRA `(.L_x_188) ;  /* 0xfffffffc00f08947 */ /* 0x002fea000383ffff */
[----:B------:R-:W-:Y:S05]  /*8590*/  BRA `(.L_x_202) ;  /* 0xfffffff800e47947 */ /* 0x000fea000383ffff */
.L_x_189:
[----:B0-----:R0:W1:Y:S02]  /*85a0*/  SYNCS.PHASECHK.TRANS64.TRYWAIT P0, [R6+URZ], R5 ;  /* 0x00000005060075a7 */ /* 0x001064000800017f */
[----:B-1----:R-:W-:Y:S05]  /*85b0*/  @!P0 NANOSLEEP.SYNCS 0x989680 ;  /* 0x009896800000895d */ /* 0x002fea0003900000 */
[----:B------:R-:W1:Y:S02]  /*85c0*/  @!P0 SYNCS.PHASECHK.TRANS64 P0, [R6+URZ], R5 ;  /* 0x00000005060085a7 */ /* 0x000e64000800007f */
[----:B-1----:R-:W-:Y:S05]  /*85d0*/  @!P0 BRA `(.L_x_189) ;  /* 0xfffffffc00f08947 */ /* 0x002fea000383ffff */
[----:B------:R-:W-:Y:S05]  /*85e0*/  BRA `(.L_x_203) ;  /* 0xfffffff800ec7947 */ /* 0x000fea000383ffff */
.L_x_204:
[----:B------:R-:W-:-:S00]  /*85f0*/  BRA `(.L_x_204) ;  /* 0xfffffffc00fc7947 */ /* 0x000fc0000383ffff */
[----:B------:R-:W-:-:S00]  /*8600*/  NOP ;  /* 0x0000000000007918 */ /* 0x000fc00000000000 */
[----:B------:R-:W-:-:S00]  /*8610*/  NOP ;  /* 0x0000000000007918 */ /* 0x000fc00000000000 */
[----:B------:R-:W-:-:S00]  /*8620*/  NOP ;  /* 0x0000000000007918 */ /* 0x000fc00000000000 */
[----:B------:R-:W-:-:S00]  /*8630*/  NOP ;  /* 0x0000000000007918 */ /* 0x000fc00000000000 */
[----:B------:R-:W-:-:S00]  /*8640*/  NOP ;  /* 0x0000000000007918 */ /* 0x000fc00000000000 */
[----:B------:R-:W-:-:S00]  /*8650*/  NOP ;  /* 0x0000000000007918 */ /* 0x000fc00000000000 */
[----:B------:R-:W-:-:S00]  /*8660*/  NOP ;  /* 0x0000000000007918 */ /* 0x000fc00000000000 */
[----:B------:R-:W-:-:S00]  /*8670*/  NOP ;  /* 0x0000000000007918 */ /* 0x000fc00000000000 */
.L_x_205:


//--------------------- .nv.global.init           --------------------------
	.section	.nv.global.init,"aw",@progbits
.nv.global.init:
	.type		$str$22,@object
	.size		$str$22,($str$23 - $str$22)
$str$22:
        /*0000*/ 	.byte	0x6b, 0x5f, 0x74, 0x69, 0x6c, 0x65, 0x5f, 0x63, 0x6f, 0x75, 0x6e, 0x74, 0x20, 0x3e, 0x3d, 0x20
        /*0010*/ 	.byte	0x31, 0x00
	.type		$str$23,@object
	.size		$str$23,(__unnamed_1 - $str$23)
$str$23:
        /*0012*/ 	.byte	0x2f, 0x74, 0x6d, 0x70, 0x2f, 0x63, 0x75, 0x74, 0x6c, 0x61, 0x73, 0x73, 0x5f, 0x73, 0x77, 0x65
        /*0022*/ 	.byte	0x65, 0x70, 0x5f, 0x73, 0x72, 0x63, 0x2f, 0x69, 0x6e, 0x63, 0x6c, 0x75, 0x64, 0x65, 0x2f, 0x63
        /*0032*/ 	.byte	0x75, 0x74, 0x6c, 0x61, 0x73, 0x73, 0x2f, 0x67, 0x65, 0x6d, 0x6d, 0x2f, 0x63, 0x6f, 0x6c, 0x6c
        /*0042*/ 	.byte	0x65, 0x63, 0x74, 0x69, 0x76, 0x65, 0x2f, 0x73, 0x6d, 0x39, 0x30, 0x5f, 0x6d, 0x6d, 0x61, 0x5f
        /*0052*/ 	.byte	0x74, 0x6d, 0x61, 0x5f, 0x67, 0x6d, 0x6d, 0x61, 0x5f, 0x73, 0x73, 0x5f, 0x77, 0x61, 0x72, 0x70
        /*0062*/ 	.byte	0x73, 0x70, 0x65, 0x63, 0x69, 0x61, 0x6c, 0x69, 0x7a, 0x65, 0x64, 0x2e, 0x68, 0x70, 0x70, 0x00
	.type		__unnamed_1,@object
	.size		__unnamed_1,(.L_0 - __unnamed_1)
__unnamed_1:
        /*0072*/ 	.byte	0x76, 0x6f, 0x69, 0x64, 0x20, 0x63, 0x75, 0x74, 0x6c, 0x61, 0x73, 0x73, 0x3a, 0x3a, 0x67, 0x65
        /* <DEDUP_REMOVED lines=181> */
        /*0bd2*/ 	.byte	0x00
.L_0:


//--------------------- .nv.shared._ZN7cutlass13device_kernelINS_4gemm6kernel13GemmUniversalIN4cute5tupleIJiiiiEEENS1_10collective13CollectiveMmaINS1_34MainloopSm90TmaGmmaWarpSpecializedILi7ENS5_IJNS4_1CILi2EEESB_NSA_ILi1EEEEEENS1_35KernelTmaWarpSpecializedCooperativeEEENS5_IJNSA_ILi128EEESG_NSA_ILi64EEEEEENS_6half_tENS5_IJSC_llEEESJ_SK_NS4_8TiledMMAINS4_8MMA_AtomIJNS4_4SM904GMMA26MMA_64x128x16_F32F16F16_SSILNSO_5MajorE1ELSQ_1ELNSO_7ScaleInE1ELSR_1EEEEEENS4_6LayoutINS5_IJSB_SC_SC_EEENS5_IJSC_NSA_ILi0EEESW_EEEEENS5_IJNS4_10UnderscoreESZ_SZ_EEEEENS4_23SM90_TMA_LOAD_MULTICASTENS4_14ComposedLayoutINS4_7SwizzleILi3ELi4ELi3EEENS4_18smem_ptr_flag_bitsILi16EEENSU_INS5_IJSH_NSA_ILi8EEEEEENS5_IJSC_SH_EEEEEEEvNS4_8identityES12_S1C_vS1D_EENS_8epilogue10collective6detail29Sm90TmaWarpSpecializedAdapterINS1G_15DefaultEpilogueISJ_NS5_IJlSC_lEEES1K_NS1F_6thread17LinearCombinationISJ_Li1EffLNS1L_9ScaleType4KindE0ELNS_15FloatRoundStyleE2ESJ_EENS1_15EpilogueDefaultEEEEEvvEEEEvNT_6ParamsE --------------------------
	.section	.nv.shared._ZN7cutlass13device_kernelINS_4gemm6kernel13GemmUniversalIN4cute5tupleIJiiiiEEENS1_10collective13CollectiveMmaINS1_34MainloopSm90TmaGmmaWarpSpecializedILi7ENS5_IJNS4_1CILi2EEESB_NSA_ILi1EEEEEENS1_35KernelTmaWarpSpecializedCooperativeEEENS5_IJNSA_ILi128EEESG_NSA_ILi64EEEEEENS_6half_tENS5_IJSC_llEEESJ_SK_NS4_8TiledMMAINS4_8MMA_AtomIJNS4_4SM904GMMA26MMA_64x128x16_F32F16F16_SSILNSO_5MajorE1ELSQ_1ELNSO_7ScaleInE1ELSR_1EEEEEENS4_6LayoutINS5_IJSB_SC_SC_EEENS5_IJSC_NSA_ILi0EEESW_EEEEENS5_IJNS4_10UnderscoreESZ_SZ_EEEEENS4_23SM90_TMA_LOAD_MULTICASTENS4_14ComposedLayoutINS4_7SwizzleILi3ELi4ELi3EEENS4_18smem_ptr_flag_bitsILi16EEENSU_INS5_IJSH_NSA_ILi8EEEEEENS5_IJSC_SH_EEEEEEEvNS4_8identityES12_S1C_vS1D_EENS_8epilogue10collective6detail29Sm90TmaWarpSpecializedAdapterINS1G_15DefaultEpilogueISJ_NS5_IJlSC_lEEES1K_NS1F_6thread17LinearCombinationISJ_Li1EffLNS1L_9ScaleType4KindE0ELNS_15FloatRoundStyleE2ESJ_EENS1_15EpilogueDefaultEEEEEvvEEEEvNT_6ParamsE,"aw",@nobits
	.sectionflags	@""
	.align	16
	.zero		1024


//--------------------- .nv.shared.reserved.0     --------------------------
	.section	.nv.shared.reserved.0,"aw",@nobits
	.weak		__nv_reservedSMEM_offset_0_alias
	.size		__nv_reservedSMEM_offset_0_alias, 0, 0
	.other		__nv_reservedSMEM_offset_0_alias,@"STO_CUDA_RESERVED_SHARED STV_DEFAULT"
__nv_reservedSMEM_offset_0_alias:
	.zero		0


//--------------------- .nv.global                --------------------------
	.section	.nv.global,"aw",@nobits
.nv.global:
	.type		_ZN40_INTERNAL_f5ee07ec_4_k_cu_bd5bf988_382564cute1_E,@object
	.size		_ZN40_INTERNAL_f5ee07ec_4_k_cu_bd5bf988_382564cute1_E,(_ZN40_INTERNAL_f5ee07ec_4_k_cu_bd5bf988_382564cuda3std3__45__cpo6cbeginE - _ZN40_INTERNAL_f5ee07ec_4_k_cu_bd5bf988_382564cute1_E)
_ZN40_INTERNAL_f5ee07ec_4_k_cu_bd5bf988_382564cute1_E:
	.zero		1
	.type		_ZN40_INTERNAL_f5ee07ec_4_k_cu_bd5bf988_382564cuda3std3__45__cpo6cbeginE,@object
	.size		_ZN40_INTERNAL_f5ee07ec_4_k_cu_bd5bf988_382564cuda3std3__45__cpo6cbeginE,(_ZN40_INTERNAL_f5ee07ec_4_k_cu_bd5bf988_382564cuda3std3__48in_placeE - _ZN40_INTERNAL_f5ee07ec_4_k_cu_bd5bf988_382564cuda3std3__45__cpo6cbeginE)
_ZN40_INTERNAL_f5ee07ec_4_k_cu_bd5bf988_382564cuda3std3__45__cpo6cbeginE:
	.zero		1
	.type		_ZN40_INTERNAL_f5ee07ec_4_k_cu_bd5bf988_382564cuda3std3__48in_placeE,@object
	.size		_ZN40_INTERNAL_f5ee07ec_4_k_cu_bd5bf988_382564cuda3std3__48in_placeE,(_ZN40_INTERNAL_f5ee07ec_4_k_cu_bd5bf988_382564cuda3std6ranges3__45__cpo9iter_moveE - _ZN40_INTERNAL_f5ee07ec_4_k_cu_bd5bf988_382564cuda3std3__48in_placeE)
_ZN40_INTERNAL_f5ee07ec_4_k_cu_bd5bf988_382564cuda3std3__48in_placeE:
	.zero		1
	.type		_ZN40_INTERNAL_f5ee07ec_4_k_cu_bd5bf988_382564cuda3std6ranges3__45__cpo9iter_moveE,@object
	.size		_ZN40_INTERNAL_f5ee07ec_4_k_cu_bd5bf988_382564cuda3std6ranges3__45__cpo9iter_moveE,(_ZN40_INTERNAL_f5ee07ec_4_k_cu_bd5bf988_382564cuda3std3__45__cpo5beginE - _ZN40_INTERNAL_f5ee07ec_4_k_cu_bd5bf988_382564cuda3std6ranges3__45__cpo9iter_moveE)
_ZN40_INTERNAL_f5ee07ec_4_k_cu_bd5bf988_382564cuda3std6ranges3__45__cpo9iter_moveE:
	.zero		1
	.type		_ZN40_INTERNAL_f5ee07ec_4_k_cu_bd5bf988_382564cuda3std3__45__cpo5beginE,@object
	.size		_ZN40_INTERNAL_f5ee07ec_4_k_cu_bd5bf988_382564cuda3std3__45__cpo5beginE,(_ZN40_INTERNAL_f5ee07ec_4_k_cu_bd5bf988_382564cuda3std3__442_GLOBAL__N__f5ee07ec_4_k_cu_bd5bf988_382566ignoreE - _ZN40_INTERNAL_f5ee07ec_4_k_cu_bd5bf988_382564cuda3std3__45__cpo5beginE)
_ZN40_INTERNAL_f5ee07ec_4_k_cu_bd5bf988_382564cuda3std3__45__cpo5beginE:
	.zero		1
	.type		_ZN40_INTERNAL_f5ee07ec_4_k_cu_bd5bf988_382564cuda3std3__442_GLOBAL__N__f5ee07ec_4_k_cu_bd5bf988_382566ignoreE,@object
	.size		_ZN40_INTERNAL_f5ee07ec_4_k_cu_bd5bf988_382564cuda3std3__442_GLOBAL__N__f5ee07ec_4_k_cu_bd5bf988_382566ignoreE,(_ZN40_INTERNAL_f5ee07ec_4_k_cu_bd5bf988_382564cute7productE - _ZN40_INTERNAL_f5ee07ec_4_k_cu_bd5bf988_382564cuda3std3__442_GLOBAL__N__f5ee07ec_4_k_cu_bd5bf988_382566ignoreE)
_ZN40_INTERNAL_f5ee07ec_4_k_cu_bd5bf988_382564cuda3std3__442_GLOBAL__N__f5ee07ec_4_k_cu_bd5bf988_382566ignoreE:
	.zero		1
	.type		_ZN40_INTERNAL_f5ee07ec_4_k_cu_bd5bf988_382564cute7productE,@object
	.size		_ZN40_INTERNAL_f5ee07ec_4_k_cu_bd5bf988_382564cute7productE,(_ZN40_INTERNAL_f5ee07ec_4_k_cu_bd5bf988_382564cuda3std3__45__cpo3endE - _ZN40_INTERNAL_f5ee07ec_4_k_cu_bd5bf988_382564cute7productE)
_ZN40_INTERNAL_f5ee07ec_4_k_cu_bd5bf988_382564cute7productE:
	.zero		1
	.type		_ZN40_INTERNAL_f5ee07ec_4_k_cu_bd5bf988_382564cuda3std3__45__cpo3endE,@object
	.size		_ZN40_INTERNAL_f5ee07ec_4_k_cu_bd5bf988_382564cuda3std3__45__cpo3endE,(_ZN40_INTERNAL_f5ee07ec_4_k_cu_bd5bf988_382564cuda3std3__419piecewise_constructE - _ZN40_INTERNAL_f5ee07ec_4_k_cu_bd5bf988_382564cuda3std3__45__cpo3endE)
_ZN40_INTERNAL_f5ee07ec_4_k_cu_bd5bf988_382564cuda3std3__45__cpo3endE:
	.zero		1
	.type		_ZN40_INTERNAL_f5ee07ec_4_k_cu_bd5bf988_382564cuda3std3__419piecewise_constructE,@object
	.size		_ZN40_INTERNAL_f5ee07ec_4_k_cu_bd5bf988_382564cuda3std3__419piecewise_constructE,(_ZN40_INTERNAL_f5ee07ec_4_k_cu_bd5bf988_382564cuda3std3__45__cpo4cendE - _ZN40_INTERNAL_f5ee07ec_4_k_cu_bd5bf988_382564cuda3std3__419piecewise_constructE)
_ZN40_INTERNAL_f5ee07ec_4_k_cu_bd5bf988_382564cuda3std3__419piecewise_constructE:
	.zero		1
	.type		_ZN40_INTERNAL_f5ee07ec_4_k_cu_bd5bf988_382564cuda3std3__45__cpo4cendE,@object
	.size		_ZN40_INTERNAL_f5ee07ec_4_k_cu_bd5bf988_382564cuda3std3__45__cpo4cendE,(_ZN40_INTERNAL_f5ee07ec_4_k_cu_bd5bf988_382564cuda3std6ranges3__45__cpo4swapE - _ZN40_INTERNAL_f5ee07ec_4_k_cu_bd5bf988_382564cuda3std3__45__cpo4cendE)
_ZN40_INTERNAL_f5ee07ec_4_k_cu_bd5bf988_382564cuda3std3__45__cpo4cendE:
	.zero		1
	.type		_ZN40_INTERNAL_f5ee07ec_4_k_cu_bd5bf988_382564cuda3std6ranges3__45__cpo4swapE,@object
	.size		_ZN40_INTERNAL_f5ee07ec_4_k_cu_bd5bf988_382564cuda3std6ranges3__45__cpo4swapE,(.L_8 - _ZN40_INTERNAL_f5ee07ec_4_k_cu_bd5bf988_382564cuda3std6ranges3__45__cpo4swapE)
_ZN40_INTERNAL_f5ee07ec_4_k_cu_bd5bf988_382564cuda3std6ranges3__45__cpo4swapE:
	.zero		1
.L_8:


//--------------------- .nv.constant0._ZN7cutlass13device_kernelINS_4gemm6kernel13GemmUniversalIN4cute5tupleIJiiiiEEENS1_10collective13CollectiveMmaINS1_34MainloopSm90TmaGmmaWarpSpecializedILi7ENS5_IJNS4_1CILi2EEESB_NSA_ILi1EEEEEENS1_35KernelTmaWarpSpecializedCooperativeEEENS5_IJNSA_ILi128EEESG_NSA_ILi64EEEEEENS_6half_tENS5_IJSC_llEEESJ_SK_NS4_8TiledMMAINS4_8MMA_AtomIJNS4_4SM904GMMA26MMA_64x128x16_F32F16F16_SSILNSO_5MajorE1ELSQ_1ELNSO_7ScaleInE1ELSR_1EEEEEENS4_6LayoutINS5_IJSB_SC_SC_EEENS5_IJSC_NSA_ILi0EEESW_EEEEENS5_IJNS4_10UnderscoreESZ_SZ_EEEEENS4_23SM90_TMA_LOAD_MULTICASTENS4_14ComposedLayoutINS4_7SwizzleILi3ELi4ELi3EEENS4_18smem_ptr_flag_bitsILi16EEENSU_INS5_IJSH_NSA_ILi8EEEEEENS5_IJSC_SH_EEEEEEEvNS4_8identityES12_S1C_vS1D_EENS_8epilogue10collective6detail29Sm90TmaWarpSpecializedAdapterINS1G_15DefaultEpilogueISJ_NS5_IJlSC_lEEES1K_NS1F_6thread17LinearCombinationISJ_Li1EffLNS1L_9ScaleType4KindE0ELNS_15FloatRoundStyleE2ESJ_EENS1_15EpilogueDefaultEEEEEvvEEEEvNT_6ParamsE --------------------------
	.section	.nv.constant0._ZN7cutlass13device_kernelINS_4gemm6kernel13GemmUniversalIN4cute5tupleIJiiiiEEENS1_10collective13CollectiveMmaINS1_34MainloopSm90TmaGmmaWarpSpecializedILi7ENS5_IJNS4_1CILi2EEESB_NSA_ILi1EEEEEENS1_35KernelTmaWarpSpecializedCooperativeEEENS5_IJNSA_ILi128EEESG_NSA_ILi64EEEEEENS_6half_tENS5_IJSC_llEEESJ_SK_NS4_8TiledMMAINS4_8MMA_AtomIJNS4_4SM904GMMA26MMA_64x128x16_F32F16F16_SSILNSO_5MajorE1ELSQ_1ELNSO_7ScaleInE1ELSR_1EEEEEENS4_6LayoutINS5_IJSB_SC_SC_EEENS5_IJSC_NSA_ILi0EEESW_EEEEENS5_IJNS4_10UnderscoreESZ_SZ_EEEEENS4_23SM90_TMA_LOAD_MULTICASTENS4_14ComposedLayoutINS4_7SwizzleILi3ELi4ELi3EEENS4_18smem_ptr_flag_bitsILi16EEENSU_INS5_IJSH_NSA_ILi8EEEEEENS5_IJSC_SH_EEEEEEEvNS4_8identityES12_S1C_vS1D_EENS_8epilogue10collective6detail29Sm90TmaWarpSpecializedAdapterINS1G_15DefaultEpilogueISJ_NS5_IJlSC_lEEES1K_NS1F_6thread17LinearCombinationISJ_Li1EffLNS1L_9ScaleType4KindE0ELNS_15FloatRoundStyleE2ESJ_EENS1_15EpilogueDefaultEEEEEvvEEEEvNT_6ParamsE,"a",@progbits
	.sectionflags	@""
	.align	4
.nv.constant0._ZN7cutlass13device_kernelINS_4gemm6kernel13GemmUniversalIN4cute5tupleIJiiiiEEENS1_10collective13CollectiveMmaINS1_34MainloopSm90TmaGmmaWarpSpecializedILi7ENS5_IJNS4_1CILi2EEESB_NSA_ILi1EEEEEENS1_35KernelTmaWarpSpecializedCooperativeEEENS5_IJNSA_ILi128EEESG_NSA_ILi64EEEEEENS_6half_tENS5_IJSC_llEEESJ_SK_NS4_8TiledMMAINS4_8MMA_AtomIJNS4_4SM904GMMA26MMA_64x128x16_F32F16F16_SSILNSO_5MajorE1ELSQ_1ELNSO_7ScaleInE1ELSR_1EEEEEENS4_6LayoutINS5_IJSB_SC_SC_EEENS5_IJSC_NSA_ILi0EEESW_EEEEENS5_IJNS4_10UnderscoreESZ_SZ_EEEEENS4_23SM90_TMA_LOAD_MULTICASTENS4_14ComposedLayoutINS4_7SwizzleILi3ELi4ELi3EEENS4_18smem_ptr_flag_bitsILi16EEENSU_INS5_IJSH_NSA_ILi8EEEEEENS5_IJSC_SH_EEEEEEEvNS4_8identityES12_S1C_vS1D_EENS_8epilogue10collective6detail29Sm90TmaWarpSpecializedAdapterINS1G_15DefaultEpilogueISJ_NS5_IJlSC_lEEES1K_NS1F_6thread17LinearCombinationISJ_Li1EffLNS1L_9ScaleType4KindE0ELNS_15FloatRoundStyleE2ESJ_EENS1_15EpilogueDefaultEEEEEvvEEEEvNT_6ParamsE:
	.zero		1664


//--------------------- SYMBOLS --------------------------

	.type		.nv.reservedSmem.offset0,@object
	.size		.nv.reservedSmem.offset0,0x4
	.type		__assertfail,@function
